//
// Generated by NVIDIA NVVM Compiler
//
// Compiler Build ID: CL-36424714
// Cuda compilation tools, release 13.0, V13.0.88
// Based on NVVM 20.0.0
//

.version 9.0
.target sm_100
.address_size 64

	// .globl	_ZN2cu4stepEPdS0_S0_PKdS2_S0_S0_

.visible .entry _ZN2cu4stepEPdS0_S0_PKdS2_S0_S0_(
	.param .u64 .ptr .align 1 _ZN2cu4stepEPdS0_S0_PKdS2_S0_S0__param_0,
	.param .u64 .ptr .align 1 _ZN2cu4stepEPdS0_S0_PKdS2_S0_S0__param_1,
	.param .u64 .ptr .align 1 _ZN2cu4stepEPdS0_S0_PKdS2_S0_S0__param_2,
	.param .u64 .ptr .align 1 _ZN2cu4stepEPdS0_S0_PKdS2_S0_S0__param_3,
	.param .u64 .ptr .align 1 _ZN2cu4stepEPdS0_S0_PKdS2_S0_S0__param_4,
	.param .u64 .ptr .align 1 _ZN2cu4stepEPdS0_S0_PKdS2_S0_S0__param_5,
	.param .u64 .ptr .align 1 _ZN2cu4stepEPdS0_S0_PKdS2_S0_S0__param_6
)
{
	.reg .pred 	%p<32>;
	.reg .b32 	%r<15>;
	.reg .b64 	%rd<104>;
	.reg .b64 	%fd<113>;

	ld.param.u64 	%rd35, [_ZN2cu4stepEPdS0_S0_PKdS2_S0_S0__param_0];
	ld.param.u64 	%rd36, [_ZN2cu4stepEPdS0_S0_PKdS2_S0_S0__param_1];
	ld.param.u64 	%rd33, [_ZN2cu4stepEPdS0_S0_PKdS2_S0_S0__param_2];
	ld.param.u64 	%rd37, [_ZN2cu4stepEPdS0_S0_PKdS2_S0_S0__param_3];
	ld.param.u64 	%rd38, [_ZN2cu4stepEPdS0_S0_PKdS2_S0_S0__param_4];
	ld.param.u64 	%rd39, [_ZN2cu4stepEPdS0_S0_PKdS2_S0_S0__param_6];
	cvta.to.global.u64 	%rd1, %rd36;
	cvta.to.global.u64 	%rd2, %rd35;
	cvta.to.global.u64 	%rd40, %rd39;
	cvta.to.global.u64 	%rd3, %rd38;
	cvta.to.global.u64 	%rd4, %rd37;
	mov.u32 	%r3, %tid.x;
	mov.u32 	%r4, %ntid.x;
	mov.u32 	%r5, %ctaid.x;
	mad.lo.s32 	%r6, %r4, %r5, %r3;
	mov.u32 	%r7, %tid.y;
	mov.u32 	%r8, %ntid.y;
	mov.u32 	%r9, %ctaid.y;
	mad.lo.s32 	%r1, %r8, %r9, %r7;
	cvt.u64.u32 	%rd5, %r6;
	mul.wide.u32 	%rd6, %r1, 101;
	add.s64 	%rd7, %rd6, %rd5;
	add.s32 	%r10, %r6, 1;
	cvt.u64.u32 	%rd8, %r10;
	add.s64 	%rd9, %rd6, %rd8;
	add.s32 	%r11, %r6, -1;
	cvt.u64.u32 	%rd10, %r11;
	add.s64 	%rd11, %rd6, %rd10;
	add.s32 	%r12, %r1, 1;
	mul.wide.u32 	%rd12, %r12, 101;
	add.s64 	%rd13, %rd12, %rd5;
	add.s32 	%r13, %r1, -1;
	mul.wide.u32 	%rd14, %r13, 101;
	add.s64 	%rd15, %rd14, %rd5;
	max.u32 	%r14, %r13, %r11;
	setp.lt.u32 	%p1, %r14, 99;
	setp.gt.u32 	%p7, %r14, 98;
	shl.b64 	%rd41, %rd11, 3;
	add.s64 	%rd16, %rd4, %rd41;
	shl.b64 	%rd42, %rd13, 3;
	add.s64 	%rd17, %rd4, %rd42;
	shl.b64 	%rd43, %rd15, 3;
	add.s64 	%rd18, %rd4, %rd43;
	add.s64 	%rd19, %rd3, %rd41;
	shl.b64 	%rd44, %rd7, 3;
	add.s64 	%rd20, %rd40, %rd44;
	@%p7 bra 	$L__BB0_2;
	shl.b64 	%rd45, %rd9, 3;
	add.s64 	%rd46, %rd4, %rd45;
	ld.global.f64 	%fd1, [%rd46];
	ld.global.f64 	%fd2, [%rd16];
	sub.f64 	%fd3, %fd1, %fd2;
	div.rn.f64 	%fd4, %fd3, 0d3FA47AE147AE147B;
	ld.global.f64 	%fd5, [%rd17];
	ld.global.f64 	%fd6, [%rd18];
	sub.f64 	%fd7, %fd5, %fd6;
	div.rn.f64 	%fd8, %fd7, 0d3FA47AE147AE147B;
	add.s64 	%rd47, %rd3, %rd45;
	ld.global.f64 	%fd9, [%rd47];
	ld.global.f64 	%fd10, [%rd19];
	sub.f64 	%fd11, %fd9, %fd10;
	div.rn.f64 	%fd12, %fd11, 0d3FA47AE147AE147B;
	add.s64 	%rd49, %rd3, %rd42;
	ld.global.f64 	%fd13, [%rd49];
	add.s64 	%rd51, %rd3, %rd43;
	ld.global.f64 	%fd14, [%rd51];
	sub.f64 	%fd15, %fd13, %fd14;
	div.rn.f64 	%fd16, %fd15, 0d3FA47AE147AE147B;
	add.f64 	%fd17, %fd4, %fd16;
	div.rn.f64 	%fd18, %fd17, 0d3F1A36E2EB1C432D;
	mul.f64 	%fd19, %fd4, %fd4;
	sub.f64 	%fd20, %fd18, %fd19;
	add.f64 	%fd21, %fd8, %fd8;
	mul.f64 	%fd22, %fd21, %fd12;
	sub.f64 	%fd23, %fd20, %fd22;
	mul.f64 	%fd24, %fd16, %fd16;
	sub.f64 	%fd25, %fd23, %fd24;
	mul.f64 	%fd26, %fd25, 0dBF1A36E2EB1C432C;
	st.global.f64 	[%rd20], %fd26;
$L__BB0_2:
	ld.param.u64 	%rd102, [_ZN2cu4stepEPdS0_S0_PKdS2_S0_S0__param_5];
	cvta.to.global.u64 	%rd53, %rd102;
	cvta.to.global.u64 	%rd54, %rd33;
	cvt.u32.u64 	%r2, %rd5;
	bar.sync 	0;
	setp.lt.u32 	%p8, %r2, 101;
	setp.lt.u32 	%p9, %r1, 101;
	and.pred  	%p2, %p8, %p9;
	add.s64 	%rd21, %rd54, %rd44;
	add.s64 	%rd22, %rd53, %rd44;
	shl.b64 	%rd56, %rd9, 3;
	add.s64 	%rd23, %rd53, %rd56;
	add.s64 	%rd24, %rd53, %rd41;
	add.s64 	%rd25, %rd53, %rd42;
	add.s64 	%rd26, %rd53, %rd43;
	setp.eq.s32 	%p10, %r2, 0;
	and.pred  	%p3, %p10, %p9;
	shl.b64 	%rd60, %rd6, 3;
	add.s64 	%rd27, %rd54, %rd60;
	setp.eq.s32 	%p11, %r2, 100;
	and.pred  	%p4, %p11, %p9;
	setp.eq.s32 	%p12, %r1, 0;
	and.pred  	%p5, %p12, %p8;
	shl.b64 	%rd61, %rd5, 3;
	add.s64 	%rd28, %rd54, %rd61;
	setp.eq.s32 	%p13, %r1, 100;
	and.pred  	%p6, %p13, %p8;
	mov.b64 	%rd103, 50;
$L__BB0_3:
	not.pred 	%p14, %p2;
	@%p14 bra 	$L__BB0_5;
	ld.global.f64 	%fd27, [%rd21];
	st.global.f64 	[%rd22], %fd27;
$L__BB0_5:
	bar.sync 	0;
	not.pred 	%p15, %p1;
	@%p15 bra 	$L__BB0_7;
	ld.global.f64 	%fd28, [%rd23];
	ld.global.f64 	%fd29, [%rd24];
	add.f64 	%fd30, %fd28, %fd29;
	ld.global.f64 	%fd31, [%rd25];
	ld.global.f64 	%fd32, [%rd26];
	add.f64 	%fd33, %fd31, %fd32;
	mul.f64 	%fd34, %fd33, 0d3F3A36E2EB1C432D;
	fma.rn.f64 	%fd35, %fd30, 0d3F3A36E2EB1C432D, %fd34;
	div.rn.f64 	%fd36, %fd35, 0d3F5A36E2EB1C432D;
	ld.global.f64 	%fd37, [%rd20];
	add.f64 	%fd38, %fd37, %fd36;
	st.global.f64 	[%rd21], %fd38;
$L__BB0_7:
	not.pred 	%p16, %p3;
	@%p16 bra 	$L__BB0_9;
	ld.global.f64 	%fd39, [%rd27+8];
	st.global.f64 	[%rd27], %fd39;
$L__BB0_9:
	not.pred 	%p17, %p4;
	@%p17 bra 	$L__BB0_11;
	ld.global.f64 	%fd40, [%rd27+792];
	st.global.f64 	[%rd27+800], %fd40;
$L__BB0_11:
	not.pred 	%p18, %p5;
	@%p18 bra 	$L__BB0_13;
	ld.global.f64 	%fd41, [%rd28+808];
	st.global.f64 	[%rd28], %fd41;
$L__BB0_13:
	not.pred 	%p19, %p6;
	@%p19 bra 	$L__BB0_15;
	mov.b64 	%rd62, 0;
	st.global.u64 	[%rd28+80800], %rd62;
$L__BB0_15:
	bar.sync 	0;
	@%p14 bra 	$L__BB0_17;
	ld.global.f64 	%fd42, [%rd21];
	st.global.f64 	[%rd22], %fd42;
$L__BB0_17:
	bar.sync 	0;
	@%p15 bra 	$L__BB0_19;
	ld.global.f64 	%fd43, [%rd23];
	ld.global.f64 	%fd44, [%rd24];
	add.f64 	%fd45, %fd43, %fd44;
	ld.global.f64 	%fd46, [%rd25];
	ld.global.f64 	%fd47, [%rd26];
	add.f64 	%fd48, %fd46, %fd47;
	mul.f64 	%fd49, %fd48, 0d3F3A36E2EB1C432D;
	fma.rn.f64 	%fd50, %fd45, 0d3F3A36E2EB1C432D, %fd49;
	div.rn.f64 	%fd51, %fd50, 0d3F5A36E2EB1C432D;
	ld.global.f64 	%fd52, [%rd20];
	add.f64 	%fd53, %fd52, %fd51;
	st.global.f64 	[%rd21], %fd53;
$L__BB0_19:
	@%p16 bra 	$L__BB0_21;
	ld.global.f64 	%fd54, [%rd27+8];
	st.global.f64 	[%rd27], %fd54;
$L__BB0_21:
	@%p17 bra 	$L__BB0_23;
	ld.global.f64 	%fd55, [%rd27+792];
	st.global.f64 	[%rd27+800], %fd55;
$L__BB0_23:
	@%p18 bra 	$L__BB0_25;
	ld.global.f64 	%fd56, [%rd28+808];
	st.global.f64 	[%rd28], %fd56;
$L__BB0_25:
	@%p19 bra 	$L__BB0_27;
	mov.b64 	%rd63, 0;
	st.global.u64 	[%rd28+80800], %rd63;
$L__BB0_27:
	bar.sync 	0;
	add.s64 	%rd103, %rd103, -2;
	setp.ne.s64 	%p26, %rd103, 0;
	@%p26 bra 	$L__BB0_3;
	@%p15 bra 	$L__BB0_30;
	add.s64 	%rd65, %rd4, %rd44;
	ld.global.f64 	%fd57, [%rd65];
	mul.f64 	%fd58, %fd57, 0d3F1A36E2EB1C432D;
	div.rn.f64 	%fd59, %fd58, 0d3F947AE147AE147B;
	ld.global.f64 	%fd60, [%rd16];
	sub.f64 	%fd61, %fd57, %fd60;
	mul.f64 	%fd62, %fd59, %fd61;
	sub.f64 	%fd63, %fd57, %fd62;
	add.s64 	%rd66, %rd3, %rd44;
	ld.global.f64 	%fd64, [%rd66];
	mul.f64 	%fd65, %fd64, 0d3F1A36E2EB1C432D;
	div.rn.f64 	%fd66, %fd65, 0d3F947AE147AE147B;
	ld.global.f64 	%fd67, [%rd18];
	sub.f64 	%fd68, %fd57, %fd67;
	mul.f64 	%fd69, %fd66, %fd68;
	sub.f64 	%fd70, %fd63, %fd69;
	shl.b64 	%rd67, %rd8, 3;
	add.s64 	%rd68, %rd27, %rd67;
	ld.global.f64 	%fd71, [%rd68];
	shl.b64 	%rd69, %rd10, 3;
	add.s64 	%rd70, %rd27, %rd69;
	ld.global.f64 	%fd72, [%rd70];
	sub.f64 	%fd73, %fd71, %fd72;
	mul.f64 	%fd74, %fd73, 0d3F647AE147AE147B;
	sub.f64 	%fd75, %fd70, %fd74;
	add.s64 	%rd71, %rd6, %rd8;
	shl.b64 	%rd72, %rd71, 3;
	add.s64 	%rd73, %rd4, %rd72;
	ld.global.f64 	%fd76, [%rd73];
	add.f64 	%fd77, %fd57, %fd57;
	sub.f64 	%fd78, %fd76, %fd77;
	add.f64 	%fd79, %fd60, %fd78;
	fma.rn.f64 	%fd80, %fd79, 0d3F9999999999999A, %fd75;
	ld.global.f64 	%fd81, [%rd17];
	sub.f64 	%fd82, %fd81, %fd77;
	add.f64 	%fd83, %fd67, %fd82;
	fma.rn.f64 	%fd84, %fd83, 0d3F9999999999999A, %fd80;
	add.s64 	%rd74, %rd2, %rd44;
	st.global.f64 	[%rd74], %fd84;
	ld.global.f64 	%fd85, [%rd66];
	ld.global.f64 	%fd86, [%rd65];
	mul.f64 	%fd87, %fd86, 0d3F1A36E2EB1C432D;
	div.rn.f64 	%fd88, %fd87, 0d3F947AE147AE147B;
	add.s64 	%rd75, %rd6, %rd10;
	shl.b64 	%rd76, %rd75, 3;
	add.s64 	%rd77, %rd3, %rd76;
	ld.global.f64 	%fd89, [%rd77];
	sub.f64 	%fd90, %fd85, %fd89;
	mul.f64 	%fd91, %fd88, %fd90;
	sub.f64 	%fd92, %fd85, %fd91;
	mul.f64 	%fd93, %fd85, 0d3F1A36E2EB1C432D;
	div.rn.f64 	%fd94, %fd93, 0d3F947AE147AE147B;
	add.s64 	%rd78, %rd14, %rd5;
	shl.b64 	%rd79, %rd78, 3;
	add.s64 	%rd80, %rd3, %rd79;
	ld.global.f64 	%fd95, [%rd80];
	sub.f64 	%fd96, %fd85, %fd95;
	mul.f64 	%fd97, %fd94, %fd96;
	sub.f64 	%fd98, %fd92, %fd97;
	shl.b64 	%rd81, %rd12, 3;
	add.s64 	%rd82, %rd28, %rd81;
	ld.global.f64 	%fd99, [%rd82];
	shl.b64 	%rd83, %rd14, 3;
	add.s64 	%rd84, %rd28, %rd83;
	ld.global.f64 	%fd100, [%rd84];
	sub.f64 	%fd101, %fd99, %fd100;
	mul.f64 	%fd102, %fd101, 0d3F647AE147AE147B;
	sub.f64 	%fd103, %fd98, %fd102;
	add.s64 	%rd85, %rd3, %rd72;
	ld.global.f64 	%fd104, [%rd85];
	add.f64 	%fd105, %fd85, %fd85;
	sub.f64 	%fd106, %fd104, %fd105;
	add.f64 	%fd107, %fd89, %fd106;
	fma.rn.f64 	%fd108, %fd107, 0d3F9999999999999A, %fd103;
	add.s64 	%rd86, %rd12, %rd5;
	shl.b64 	%rd87, %rd86, 3;
	add.s64 	%rd88, %rd3, %rd87;
	ld.global.f64 	%fd109, [%rd88];
	sub.f64 	%fd110, %fd109, %fd105;
	add.f64 	%fd111, %fd95, %fd110;
	fma.rn.f64 	%fd112, %fd111, 0d3F9999999999999A, %fd108;
	add.s64 	%rd89, %rd1, %rd44;
	st.global.f64 	[%rd89], %fd112;
$L__BB0_30:
	@%p16 bra 	$L__BB0_32;
	shl.b64 	%rd94, %rd6, 3;
	add.s64 	%rd95, %rd2, %rd94;
	mov.b64 	%rd96, 0;
	st.global.u64 	[%rd95], %rd96;
	add.s64 	%rd97, %rd1, %rd94;
	st.global.u64 	[%rd97], %rd96;
	bra.uni 	$L__BB0_34;
$L__BB0_32:
	setp.ne.s32 	%p29, %r2, 100;
	@%p29 bra 	$L__BB0_34;
	shl.b64 	%rd90, %rd6, 3;
	add.s64 	%rd91, %rd2, %rd90;
	mov.b64 	%rd92, 0;
	st.global.u64 	[%rd91+800], %rd92;
	add.s64 	%rd93, %rd1, %rd90;
	st.global.u64 	[%rd93+800], %rd92;
$L__BB0_34:
	shl.b64 	%rd98, %rd5, 3;
	add.s64 	%rd31, %rd2, %rd98;
	add.s64 	%rd32, %rd1, %rd98;
	@%p18 bra 	$L__BB0_36;
	mov.b64 	%rd99, 0;
	st.global.u64 	[%rd31], %rd99;
	st.global.u64 	[%rd32], %rd99;
$L__BB0_36:
	@%p19 bra 	$L__BB0_38;
	mov.b64 	%rd100, 4607182418800017408;
	st.global.u64 	[%rd31+80800], %rd100;
	mov.b64 	%rd101, 0;
	st.global.u64 	[%rd32+80800], %rd101;
$L__BB0_38:
	ret;

}


// ===== COMPILED SASS (sm_100) =====

	.target	sm_100

	.elftype	@"ET_EXEC"


//--------------------- .note.nv.tkinfo           --------------------------
	.section	.note.nv.tkinfo,"",@"SHT_NOTE"
	.sectionflags	@"SHF_NOTE_NV_TKINFO"
	.tkinfo
        /*0018*/ 	.word	0x00000002
        /*0030*/ 	.string	""
        /*0030*/ 	.string	"ptxas"
        /*0030*/ 	.string	"Cuda compilation tools, release 13.0, V13.0.88"
        /*0030*/ 	.string	"Build cuda_13.0.r13.0/compiler.36424714_0"
        /*0030*/ 	.string	"-arch sm_100 -m 64 "



//--------------------- .note.nv.cuinfo           --------------------------
	.section	.note.nv.cuinfo,"",@"SHT_NOTE"
	.sectionflags	@"SHF_NOTE_NV_CUINFO"
        /*0018*/ 	.short	0x0002
        /*001a*/ 	.short	0x0064
        /*001c*/ 	.short	0x0082
	.zero		2


//--------------------- .nv.info                  --------------------------
	.section	.nv.info,"",@"SHT_CUDA_INFO"
	.align	4


	//----- nvinfo : EIATTR_REGCOUNT
	.align		4
        /*0000*/ 	.byte	0x04, 0x2f
        /*0002*/ 	.short	(.L_1 - .L_0)
	.align		4
.L_0:
        /*0004*/ 	.word	index@(_ZN2cu4stepEPdS0_S0_PKdS2_S0_S0_)
        /*0008*/ 	.word	0x0000003a


	//----- nvinfo : EIATTR_FRAME_SIZE
	.align		4
.L_1:
        /*000c*/ 	.byte	0x04, 0x11
        /*000e*/ 	.short	(.L_3 - .L_2)
	.align		4
.L_2:
        /*0010*/ 	.word	index@($__internal_0_$__cuda_sm20_div_rn_f64_full)
        /*0014*/ 	.word	0x00000000


	//----- nvinfo : EIATTR_FRAME_SIZE
	.align		4
.L_3:
        /*0018*/ 	.byte	0x04, 0x11
        /*001a*/ 	.short	(.L_5 - .L_4)
	.align		4
.L_4:
        /*001c*/ 	.word	index@(_ZN2cu4stepEPdS0_S0_PKdS2_S0_S0_)
        /*0020*/ 	.word	0x00000000


	//----- nvinfo : EIATTR_MIN_STACK_SIZE
	.align		4
.L_5:
        /*0024*/ 	.byte	0x04, 0x12
        /*0026*/ 	.short	(.L_7 - .L_6)
	.align		4
.L_6:
        /*0028*/ 	.word	index@(_ZN2cu4stepEPdS0_S0_PKdS2_S0_S0_)
        /*002c*/ 	.word	0x00000000
.L_7:


//--------------------- .nv.compat                --------------------------
	.section	.nv.compat,"",@"SHT_CUDA_COMPAT_INFO"
	.align	4
        /*0000*/ 	.byte	0x02, 0x09, 0x00, 0x00, 0x02, 0x02, 0x01, 0x00, 0x02, 0x05, 0x05, 0x00, 0x03, 0x07, 0x01, 0x01
        /*0010*/ 	.byte	0x02, 0x03, 0x00, 0x00, 0x02, 0x06, 0x01, 0x00, 0x04, 0x0b, 0x08, 0x00, 0x01, 0x00, 0x00, 0x00
        /*0020*/ 	.byte	0x00, 0x00, 0x00, 0x00


//--------------------- .nv.info._ZN2cu4stepEPdS0_S0_PKdS2_S0_S0_ --------------------------
	.section	.nv.info._ZN2cu4stepEPdS0_S0_PKdS2_S0_S0_,"",@"SHT_CUDA_INFO"
	.sectionflags	@""
	.align	4


	//----- nvinfo : EIATTR_CUDA_API_VERSION
	.align		4
        /*0000*/ 	.byte	0x04, 0x37
        /*0002*/ 	.short	(.L_9 - .L_8)
.L_8:
        /*0004*/ 	.word	0x00000082


	//----- nvinfo : EIATTR_KPARAM_INFO
	.align		4
.L_9:
        /*0008*/ 	.byte	0x04, 0x17
        /*000a*/ 	.short	(.L_11 - .L_10)
.L_10:
        /*000c*/ 	.word	0x00000000
        /*0010*/ 	.short	0x0006
        /*0012*/ 	.short	0x0030
        /*0014*/ 	.byte	0x00, 0xf5, 0x21, 0x00


	//----- nvinfo : EIATTR_KPARAM_INFO
	.align		4
.L_11:
        /*0018*/ 	.byte	0x04, 0x17
        /*001a*/ 	.short	(.L_13 - .L_12)
.L_12:
        /*001c*/ 	.word	0x00000000
        /*0020*/ 	.short	0x0005
        /*0022*/ 	.short	0x0028
        /*0024*/ 	.byte	0x00, 0xf5, 0x21, 0x00


	//----- nvinfo : EIATTR_KPARAM_INFO
	.align		4
.L_13:
        /*0028*/ 	.byte	0x04, 0x17
        /*002a*/ 	.short	(.L_15 - .L_14)
.L_14:
        /*002c*/ 	.word	0x00000000
        /*0030*/ 	.short	0x0004
        /*0032*/ 	.short	0x0020
        /*0034*/ 	.byte	0x00, 0xf5, 0x21, 0x00


	//----- nvinfo : EIATTR_KPARAM_INFO
	.align		4
.L_15:
        /*0038*/ 	.byte	0x04, 0x17
        /*003a*/ 	.short	(.L_17 - .L_16)
.L_16:
        /*003c*/ 	.word	0x00000000
        /*0040*/ 	.short	0x0003
        /*0042*/ 	.short	0x0018
        /*0044*/ 	.byte	0x00, 0xf5, 0x21, 0x00


	//----- nvinfo : EIATTR_KPARAM_INFO
	.align		4
.L_17:
        /*0048*/ 	.byte	0x04, 0x17
        /*004a*/ 	.short	(.L_19 - .L_18)
.L_18:
        /*004c*/ 	.word	0x00000000
        /*0050*/ 	.short	0x0002
        /*0052*/ 	.short	0x0010
        /*0054*/ 	.byte	0x00, 0xf5, 0x21, 0x00


	//----- nvinfo : EIATTR_KPARAM_INFO
	.align		4
.L_19:
        /*0058*/ 	.byte	0x04, 0x17
        /*005a*/ 	.short	(.L_21 - .L_20)
.L_20:
        /*005c*/ 	.word	0x00000000
        /*0060*/ 	.short	0x0001
        /*0062*/ 	.short	0x0008
        /*0064*/ 	.byte	0x00, 0xf5, 0x21, 0x00


	//----- nvinfo : EIATTR_KPARAM_INFO
	.align		4
.L_21:
        /*0068*/ 	.byte	0x04, 0x17
        /*006a*/ 	.short	(.L_23 - .L_22)
.L_22:
        /*006c*/ 	.word	0x00000000
        /*0070*/ 	.short	0x0000
        /*0072*/ 	.short	0x0000
        /*0074*/ 	.byte	0x00, 0xf5, 0x21, 0x00


	//----- nvinfo : EIATTR_SPARSE_MMA_MASK
	.align		4
.L_23:
        /*0078*/ 	.byte	0x03, 0x50
        /*007a*/ 	.short	0x0000


	//----- nvinfo : EIATTR_MAXREG_COUNT
	.align		4
        /*007c*/ 	.byte	0x03, 0x1b
        /*007e*/ 	.short	0x00ff


	//----- nvinfo : EIATTR_NUM_BARRIERS
	.align		4
        /*0080*/ 	.byte	0x02, 0x4c
        /*0082*/ 	.byte	0x01
	.zero		1


	//----- nvinfo : EIATTR_MERCURY_ISA_VERSION
	.align		4
        /*0084*/ 	.byte	0x03, 0x5f
        /*0086*/ 	.short	0x0101


	//----- nvinfo : EIATTR_VRC_CTA_INIT_COUNT
	.align		4
        /*0088*/ 	.byte	0x02, 0x4a
	.zero		1
	.zero		1


	//----- nvinfo : EIATTR_EXIT_INSTR_OFFSETS
	.align		4
        /*008c*/ 	.byte	0x04, 0x1c
        /*008e*/ 	.short	(.L_25 - .L_24)


	//   ....[0]....
.L_24:
        /*0090*/ 	.word	0x00002460


	//   ....[1]....
        /*0094*/ 	.word	0x000024b0


	//----- nvinfo : EIATTR_CRS_STACK_SIZE
	.align		4
.L_25:
        /*0098*/ 	.byte	0x04, 0x1e
        /*009a*/ 	.short	(.L_27 - .L_26)
.L_26:
        /*009c*/ 	.word	0x00000000


	//----- nvinfo : EIATTR_CBANK_PARAM_SIZE
	.align		4
.L_27:
        /*00a0*/ 	.byte	0x03, 0x19
        /*00a2*/ 	.short	0x0038


	//----- nvinfo : EIATTR_PARAM_CBANK
	.align		4
        /*00a4*/ 	.byte	0x04, 0x0a
        /*00a6*/ 	.short	(.L_29 - .L_28)
	.align		4
.L_28:
        /*00a8*/ 	.word	index@(.nv.constant0._ZN2cu4stepEPdS0_S0_PKdS2_S0_S0_)
        /*00ac*/ 	.short	0x0380
        /*00ae*/ 	.short	0x0038


	//----- nvinfo : EIATTR_SW_WAR
	.align		4
.L_29:
        /*00b0*/ 	.byte	0x04, 0x36
        /*00b2*/ 	.short	(.L_31 - .L_30)
.L_30:
        /*00b4*/ 	.word	0x00000008
.L_31:


//--------------------- .nv.callgraph             --------------------------
	.section	.nv.callgraph,"",@"SHT_CUDA_CALLGRAPH"
	.align	4
	.sectionentsize	8
	.align		4
        /*0000*/ 	.word	0x00000000
	.align		4
        /*0004*/ 	.word	0xffffffff
	.align		4
        /*0008*/ 	.word	0x00000000
	.align		4
        /*000c*/ 	.word	0xfffffffe
	.align		4
        /*0010*/ 	.word	0x00000000
	.align		4
        /*0014*/ 	.word	0xfffffffd
	.align		4
        /*0018*/ 	.word	0x00000000
	.align		4
        /*001c*/ 	.word	0xfffffffc


//--------------------- .text._ZN2cu4stepEPdS0_S0_PKdS2_S0_S0_ --------------------------
	.section	.text._ZN2cu4stepEPdS0_S0_PKdS2_S0_S0_,"ax",@progbits
	.align	128
        .global         _ZN2cu4stepEPdS0_S0_PKdS2_S0_S0_
        .type           _ZN2cu4stepEPdS0_S0_PKdS2_S0_S0_,@function
        .size           _ZN2cu4stepEPdS0_S0_PKdS2_S0_S0_,(.L_x_55 - _ZN2cu4stepEPdS0_S0_PKdS2_S0_S0_)
        .other          _ZN2cu4stepEPdS0_S0_PKdS2_S0_S0_,@"STO_CUDA_ENTRY STV_DEFAULT"
_ZN2cu4stepEPdS0_S0_PKdS2_S0_S0_:
.text._ZN2cu4stepEPdS0_S0_PKdS2_S0_S0_:
[----:B------:R-:W-:Y:S01]  /*0000*/  LDC R1, c[0x0][0x37c] ;  /* 0x0000df00ff017b82 */ /* 0x000fe20000000800 */
[----:B------:R-:W0:Y:S01]  /*0010*/  S2R R36, SR_TID.X ;  /* 0x0000000000247919 */ /* 0x000e220000002100 */
[----:B------:R-:W0:Y:S01]  /*0020*/  LDCU UR4, c[0x0][0x360] ;  /* 0x00006c00ff0477ac */ /* 0x000e220008000800 */
[----:B------:R-:W-:Y:S01]  /*0030*/  IMAD.MOV.U32 R35, RZ, RZ, RZ ;  /* 0x000000ffff237224 */ /* 0x000fe200078e00ff */
[----:B------:R-:W-:Y:S01]  /*0040*/  BSSY.RECONVERGENT B1, `(.L_x_0) ;  /* 0x00000c4000017945 */ /* 0x000fe20003800200 */
[----:B------:R-:W0:Y:S01]  /*0050*/  S2R R37, SR_CTAID.X ;  /* 0x0000000000257919 */ /* 0x000e220000002500 */
[----:B------:R-:W1:Y:S01]  /*0060*/  LDCU UR5, c[0x0][0x364] ;  /* 0x00006c80ff0577ac */ /* 0x000e620008000800 */
[----:B------:R-:W-:Y:S01]  /*0070*/  IMAD.MOV.U32 R31, RZ, RZ, RZ ;  /* 0x000000ffff1f7224 */ /* 0x000fe200078e00ff */
[----:B------:R-:W1:Y:S01]  /*0080*/  S2R R13, SR_TID.Y ;  /* 0x00000000000d7919 */ /* 0x000e620000002200 */
[----:B------:R-:W2:Y:S01]  /*0090*/  LDCU.64 UR8, c[0x0][0x3a0] ;  /* 0x00007400ff0877ac */ /* 0x000ea20008000a00 */
[----:B------:R-:W1:Y:S01]  /*00a0*/  S2R R0, SR_CTAID.Y ;  /* 0x0000000000007919 */ /* 0x000e620000002600 */
[----:B------:R-:W3:Y:S01]  /*00b0*/  LDCU.64 UR6, c[0x0][0x3b0] ;  /* 0x00007600ff0677ac */ /* 0x000ee20008000a00 */
[----:B0-----:R-:W-:-:S02]  /*00c0*/  IMAD R36, R37, UR4, R36 ;  /* 0x0000000425247c24 */ /* 0x001fc4000f8e0224 */
[----:B------:R-:W-:Y:S02]  /*00d0*/  IMAD.MOV.U32 R37, RZ, RZ, RZ ;  /* 0x000000ffff257224 */ /* 0x000fe400078e00ff */
[C---:B------:R-:W-:Y:S02]  /*00e0*/  VIADD R34, R36.reuse, 0xffffffff ;  /* 0xffffffff24227836 */ /* 0x040fe40000000000 */
[----:B------:R-:W-:Y:S02]  /*00f0*/  VIADD R30, R36, 0x1 ;  /* 0x00000001241e7836 */ /* 0x000fe40000000000 */
[----:B-1----:R-:W-:Y:S01]  /*0100*/  IMAD R13, R0, UR5, R13 ;  /* 0x00000005000d7c24 */ /* 0x002fe2000f8e020d */
[----:B------:R-:W0:Y:S03]  /*0110*/  LDCU.64 UR4, c[0x0][0x398] ;  /* 0x00007300ff0477ac */ /* 0x000e260008000a00 */
[----:B------:R-:W-:-:S02]  /*0120*/  VIADD R12, R13, 0xffffffff ;  /* 0xffffffff0d0c7836 */ /* 0x000fc40000000000 */
[----:B------:R-:W-:-:S03]  /*0130*/  IMAD.WIDE.U32 R10, R13, 0x65, R36 ;  /* 0x000000650d0a7825 */ /* 0x000fc600078e0024 */
[----:B------:R-:W-:Y:S01]  /*0140*/  VIMNMX.U32 R4, PT, PT, R34, R12, !PT ;  /* 0x0000000c22047248 */ /* 0x000fe20007fe0000 */
[C---:B------:R-:W-:Y:S01]  /*0150*/  IMAD.WIDE.U32 R52, R13.reuse, 0x65, R34 ;  /* 0x000000650d347825 */ /* 0x040fe200078e0022 */
[----:B------:R-:W-:Y:S02]  /*0160*/  SHF.L.U64.HI R11, R10, 0x3, R11 ;  /* 0x000000030a0b7819 */ /* 0x000fe4000001020b */
[----:B------:R-:W-:Y:S01]  /*0170*/  ISETP.GT.U32.AND P1, PT, R4, 0x62, PT ;  /* 0x000000620400780c */ /* 0x000fe20003f24070 */
[----:B------:R-:W-:Y:S01]  /*0180*/  VIADD R0, R13, 0x1 ;  /* 0x000000010d007836 */ /* 0x000fe20000000000 */
[----:B------:R-:W-:Y:S01]  /*0190*/  SHF.L.U64.HI R21, R52, 0x3, R53 ;  /* 0x0000000334157819 */ /* 0x000fe20000010235 */
[----:B------:R-:W-:Y:S01]  /*01a0*/  IMAD.SHL.U32 R10, R10, 0x8, RZ ;  /* 0x000000080a0a7824 */ /* 0x000fe200078e00ff */
[----:B------:R-:W-:Y:S01]  /*01b0*/  ISETP.GE.U32.AND P0, PT, R4, 0x63, PT ;  /* 0x000000630400780c */ /* 0x000fe20003f06070 */
[----:B------:R-:W-:Y:S02]  /*01c0*/  IMAD.SHL.U32 R52, R52, 0x8, RZ ;  /* 0x0000000834347824 */ /* 0x000fe400078e00ff */
[----:B------:R-:W-:Y:S01]  /*01d0*/  IMAD.WIDE.U32 R2, R0, 0x65, R36 ;  /* 0x0000006500027825 */ /* 0x000fe200078e0024 */
[----:B---3--:R-:W-:-:S02]  /*01e0*/  IADD3 R32, P3, PT, R10, UR6, RZ ;  /* 0x000000060a207c10 */ /* 0x008fc4000ff7e0ff */
[----:B--2---:R-:W-:Y:S01]  /*01f0*/  IADD3 R6, P2, PT, R52, UR8, RZ ;  /* 0x0000000834067c10 */ /* 0x004fe2000ff5e0ff */
[----:B------:R-:W-:Y:S01]  /*0200*/  IMAD.WIDE.U32 R4, R12, 0x65, R36 ;  /* 0x000000650c047825 */ /* 0x000fe200078e0024 */
[----:B------:R-:W-:Y:S01]  /*0210*/  IADD3.X R33, PT, PT, R11, UR7, RZ, P3, !PT ;  /* 0x000000070b217c10 */ /* 0x000fe20009ffe4ff */
[----:B------:R-:W1:Y:S01]  /*0220*/  LDCU.64 UR6, c[0x0][0x358] ;  /* 0x00006b00ff0677ac */ /* 0x000e620008000a00 */
[----:B------:R-:W-:Y:S01]  /*0230*/  IADD3.X R7, PT, PT, R21, UR9, RZ, P2, !PT ;  /* 0x0000000915077c10 */ /* 0x000fe200097fe4ff */
[C---:B------:R-:W-:Y:S01]  /*0240*/  IMAD.SHL.U32 R51, R2.reuse, 0x8, RZ ;  /* 0x0000000802337824 */ /* 0x040fe200078e00ff */
[----:B------:R-:W-:Y:S01]  /*0250*/  SHF.L.U64.HI R48, R2, 0x3, R3 ;  /* 0x0000000302307819 */ /* 0x000fe20000010203 */
[C---:B------:R-:W-:Y:S01]  /*0260*/  IMAD.SHL.U32 R50, R4.reuse, 0x8, RZ ;  /* 0x0000000804327824 */ /* 0x040fe200078e00ff */
[----:B------:R-:W-:Y:S01]  /*0270*/  SHF.L.U64.HI R49, R4, 0x3, R5 ;  /* 0x0000000304317819 */ /* 0x000fe20000010205 */
[----:B------:R-:W-:Y:S01]  /*0280*/  IMAD.WIDE.U32 R22, R13, 0x65, R30 ;  /* 0x000000650d167825 */ /* 0x000fe200078e001e */
[----:B0-----:R-:W-:-:S02]  /*0290*/  IADD3 R28, P2, PT, R52, UR4, RZ ;  /* 0x00000004341c7c10 */ /* 0x001fc4000ff5e0ff */
[----:B------:R-:W-:Y:S02]  /*02a0*/  IADD3 R26, P3, PT, R51, UR4, RZ ;  /* 0x00000004331a7c10 */ /* 0x000fe4000ff7e0ff */
[----:B------:R-:W-:Y:S02]  /*02b0*/  IADD3 R24, P4, PT, R50, UR4, RZ ;  /* 0x0000000432187c10 */ /* 0x000fe4000ff9e0ff */
[----:B------:R-:W-:Y:S02]  /*02c0*/  IADD3.X R29, PT, PT, R21, UR5, RZ, P2, !PT ;  /* 0x00000005151d7c10 */ /* 0x000fe400097fe4ff */
[----:B------:R-:W-:Y:S02]  /*02d0*/  IADD3.X R27, PT, PT, R48, UR5, RZ, P3, !PT ;  /* 0x00000005301b7c10 */ /* 0x000fe40009ffe4ff */
[----:B------:R-:W-:Y:S01]  /*02e0*/  IADD3.X R25, PT, PT, R49, UR5, RZ, P4, !PT ;  /* 0x0000000531197c10 */ /* 0x000fe2000a7fe4ff */
[----:B-1----:R-:W-:Y:S06]  /*02f0*/  @P1 BRA `(.L_x_1) ;  /* 0x0000000800601947 */ /* 0x002fec0003800000 */
[C---:B------:R-:W-:Y:S01]  /*0300*/  IMAD.SHL.U32 R9, R22.reuse, 0x8, RZ ;  /* 0x0000000816097824 */ /* 0x040fe200078e00ff */
[----:B------:R-:W-:Y:S01]  /*0310*/  SHF.L.U64.HI R8, R22, 0x3, R23 ;  /* 0x0000000316087819 */ /* 0x000fe20000010217 */
[----:B------:R-:W2:Y:S03]  /*0320*/  LDG.E.64 R42, desc[UR6][R28.64] ;  /* 0x000000061c2a7981 */ /* 0x000ea6000c1e1b00 */
[----:B------:R-:W-:-:S04]  /*0330*/  IADD3 R18, P1, PT, R9, UR4, RZ ;  /* 0x0000000409127c10 */ /* 0x000fc8000ff3e0ff */
[----:B------:R-:W-:-:S05]  /*0340*/  IADD3.X R19, PT, PT, R8, UR5, RZ, P1, !PT ;  /* 0x0000000508137c10 */ /* 0x000fca0008ffe4ff */
[----:B------:R-:W2:Y:S01]  /*0350*/  LDG.E.64 R4, desc[UR6][R18.64] ;  /* 0x0000000612047981 */ /* 0x000ea2000c1e1b00 */
[----:B------:R-:W0:Y:S01]  /*0360*/  MUFU.RCP64H R15, 0.039999991655349731445 ;  /* 0x3fa47ae1000f7908 */ /* 0x000e220000001800 */
[----:B------:R-:W-:Y:S02]  /*0370*/  IMAD.MOV.U32 R2, RZ, RZ, 0x47ae147b ;  /* 0x47ae147bff027424 */ /* 0x000fe400078e00ff */
[----:B------:R-:W-:Y:S02]  /*0380*/  IMAD.MOV.U32 R3, RZ, RZ, 0x3fa47ae1 ;  /* 0x3fa47ae1ff037424 */ /* 0x000fe400078e00ff */
[----:B------:R-:W-:-:S06]  /*0390*/  IMAD.MOV.U32 R14, RZ, RZ, 0x1 ;  /* 0x00000001ff0e7424 */ /* 0x000fcc00078e00ff */
[----:B0-----:R-:W-:-:S08]  /*03a0*/  DFMA R16, R14, -R2, 1 ;  /* 0x3ff000000e10742b */ /* 0x001fd00000000802 */
[----:B------:R-:W-:-:S08]  /*03b0*/  DFMA R16, R16, R16, R16 ;  /* 0x000000101010722b */ /* 0x000fd00000000010 */
[----:B------:R-:W-:-:S08]  /*03c0*/  DFMA R16, R14, R16, R14 ;  /* 0x000000100e10722b */ /* 0x000fd0000000000e */
[----:B------:R-:W-:-:S08]  /*03d0*/  DFMA R14, R16, -R2, 1 ;  /* 0x3ff00000100e742b */ /* 0x000fd00000000802 */
[----:B------:R-:W-:Y:S01]  /*03e0*/  DFMA R14, R16, R14, R16 ;  /* 0x0000000e100e722b */ /* 0x000fe20000000010 */
[----:B------:R-:W-:Y:S01]  /*03f0*/  BSSY.RECONVERGENT B2, `(.L_x_2) ;  /* 0x000000f000027945 */ /* 0x000fe20003800200 */
[----:B--2---:R-:W-:-:S08]  /*0400*/  DADD R42, R4, -R42 ;  /* 0x00000000042a7229 */ /* 0x004fd0000000082a */
[----:B------:R-:W-:-:S08]  /*0410*/  DMUL R4, R42, R14 ;  /* 0x0000000e2a047228 */ /* 0x000fd00000000000 */
[----:B------:R-:W-:-:S08]  /*0420*/  DFMA R2, R4, -R2, R42 ;  /* 0x800000020402722b */ /* 0x000fd0000000002a */
[----:B------:R-:W-:Y:S01]  /*0430*/  DFMA R2, R14, R2, R4 ;  /* 0x000000020e02722b */ /* 0x000fe20000000004 */
[----:B------:R-:W-:-:S09]  /*0440*/  FSETP.GEU.AND P2, PT, |R43|, 6.5827683646048100446e-37, PT ;  /* 0x036000002b00780b */ /* 0x000fd20003f4e200 */
[----:B------:R-:W-:-:S05]  /*0450*/  FFMA R4, RZ, 1.2849999666213989258, R3 ;  /* 0x3fa47ae1ff047823 */ /* 0x000fca0000000003 */
[----:B------:R-:W-:-:S13]  /*0460*/  FSETP.GT.AND P1, PT, |R4|, 1.469367938527859385e-39, PT ;  /* 0x001000000400780b */ /* 0x000fda0003f24200 */
[----:B------:R-:W-:Y:S05]  /*0470*/  @P1 BRA P2, `(.L_x_3) ;  /* 0x0000000000181947 */ /* 0x000fea0001000000 */
[----:B------:R-:W-:Y:S01]  /*0480*/  IMAD.MOV.U32 R40, RZ, RZ, 0x47ae147b ;  /* 0x47ae147bff287424 */ /* 0x000fe200078e00ff */
[----:B------:R-:W-:Y:S01]  /*0490*/  MOV R14, 0x4c0 ;  /* 0x000004c0000e7802 */ /* 0x000fe20000000f00 */
[----:B------:R-:W-:-:S07]  /*04a0*/  IMAD.MOV.U32 R41, RZ, RZ, 0x3fa47ae1 ;  /* 0x3fa47ae1ff297424 */ /* 0x000fce00078e00ff */
[----:B------:R-:W-:Y:S05]  /*04b0*/  CALL.REL.NOINC `($__internal_0_$__cuda_sm20_div_rn_f64_full) ;  /* 0x0000002000007944 */ /* 0x000fea0003c00000 */
[----:B------:R-:W-:Y:S02]  /*04c0*/  IMAD.MOV.U32 R2, RZ, RZ, R16 ;  /* 0x000000ffff027224 */ /* 0x000fe400078e0010 */
[----:B------:R-:W-:-:S07]  /*04d0*/  IMAD.MOV.U32 R3, RZ, RZ, R15 ;  /* 0x000000ffff037224 */ /* 0x000fce00078e000f */
.L_x_3:
[----:B------:R-:W-:Y:S05]  /*04e0*/  BSYNC.RECONVERGENT B2 ;  /* 0x0000000000027941 */ /* 0x000fea0003800200 */
.L_x_2:
[----:B------:R-:W2:Y:S04]  /*04f0*/  LDG.E.64 R42, desc[UR6][R26.64] ;  /* 0x000000061a2a7981 */ /* 0x000ea8000c1e1b00 */
[----:B------:R-:W2:Y:S01]  /*0500*/  LDG.E.64 R14, desc[UR6][R24.64] ;  /* 0x00000006180e7981 */ /* 0x000ea2000c1e1b00 */
[----:B------:R-:W0:Y:S01]  /*0510*/  MUFU.RCP64H R17, 0.039999991655349731445 ;  /* 0x3fa47ae100117908 */ /* 0x000e220000001800 */
[----:B------:R-:W-:Y:S01]  /*0520*/  IMAD.MOV.U32 R4, RZ, RZ, 0x47ae147b ;  /* 0x47ae147bff047424 */ /* 0x000fe200078e00ff */
[----:B------:R-:W-:Y:S01]  /*0530*/  BSSY.RECONVERGENT B2, `(.L_x_4) ;  /* 0x0000016000027945 */ /* 0x000fe20003800200 */
[----:B------:R-:W-:Y:S02]  /*0540*/  IMAD.MOV.U32 R5, RZ, RZ, 0x3fa47ae1 ;  /* 0x3fa47ae1ff057424 */ /* 0x000fe400078e00ff */
[----:B------:R-:W-:-:S06]  /*0550*/  IMAD.MOV.U32 R16, RZ, RZ, 0x1 ;  /* 0x00000001ff107424 */ /* 0x000fcc00078e00ff */
[----:B0-----:R-:W-:-:S08]  /*0560*/  DFMA R18, R16, -R4, 1 ;  /* 0x3ff000001012742b */ /* 0x001fd00000000804 */
[----:B------:R-:W-:-:S08]  /*0570*/  DFMA R18, R18, R18, R18 ;  /* 0x000000121212722b */ /* 0x000fd00000000012 */
[----:B------:R-:W-:-:S08]  /*0580*/  DFMA R18, R16, R18, R16 ;  /* 0x000000121012722b */ /* 0x000fd00000000010 */
[----:B------:R-:W-:-:S08]  /*0590*/  DFMA R16, R18, -R4, 1 ;  /* 0x3ff000001210742b */ /* 0x000fd00000000804 */
[----:B------:R-:W-:Y:S02]  /*05a0*/  DFMA R16, R18, R16, R18 ;  /* 0x000000101210722b */ /* 0x000fe40000000012 */
[----:B--2---:R-:W-:-:S08]  /*05b0*/  DADD R42, R42, -R14 ;  /* 0x000000002a2a7229 */ /* 0x004fd0000000080e */
[----:B------:R-:W-:Y:S02]  /*05c0*/  DMUL R14, R16, R42 ;  /* 0x0000002a100e7228 */ /* 0x000fe40000000000 */
[----:B------:R-:W-:-:S06]  /*05d0*/  FSETP.GEU.AND P2, PT, |R43|, 6.5827683646048100446e-37, PT ;  /* 0x036000002b00780b */ /* 0x000fcc0003f4e200 */
[----:B------:R-:W-:-:S08]  /*05e0*/  DFMA R4, R14, -R4, R42 ;  /* 0x800000040e04722b */ /* 0x000fd0000000002a */
[----:B------:R-:W-:-:S10]  /*05f0*/  DFMA R4, R16, R4, R14 ;  /* 0x000000041004722b */ /* 0x000fd4000000000e */
        /* <DEDUP_REMOVED lines=9> */
.L_x_5:
[----:B------:R-:W-:Y:S05]  /*0690*/  BSYNC.RECONVERGENT B2 ;  /* 0x0000000000027941 */ /* 0x000fea0003800200 */
.L_x_4:
[----:B------:R-:W0:Y:S01]  /*06a0*/  LDCU.64 UR8, c[0x0][0x3a0] ;  /* 0x00007400ff0877ac */ /* 0x000e220008000a00 */
[----:B------:R-:W2:Y:S01]  /*06b0*/  LDG.E.64 R6, desc[UR6][R6.64] ;  /* 0x0000000606067981 */ /* 0x000ea2000c1e1b00 */
[----:B0-----:R-:W-:-:S04]  /*06c0*/  IADD3 R14, P1, PT, R9, UR8, RZ ;  /* 0x00000008090e7c10 */ /* 0x001fc8000ff3e0ff */
        /* <DEDUP_REMOVED lines=26> */
.L_x_7:
[----:B------:R-:W-:Y:S05]  /*0870*/  BSYNC.RECONVERGENT B2 ;  /* 0x0000000000027941 */ /* 0x000fea0003800200 */
.L_x_6:
[----:B------:R-:W0:Y:S02]  /*0880*/  LDCU.64 UR8, c[0x0][0x3a0] ;  /* 0x00007400ff0877ac */ /* 0x000e240008000a00 */
[----:B0-----:R-:W-:Y:S02]  /*0890*/  IADD3 R14, P1, PT, R51, UR8, RZ ;  /* 0x00000008330e7c10 */ /* 0x001fe4000ff3e0ff */
[----:B------:R-:W-:Y:S02]  /*08a0*/  IADD3 R16, P2, PT, R50, UR8, RZ ;  /* 0x0000000832107c10 */ /* 0x000fe4000ff5e0ff */
[----:B------:R-:W-:Y:S02]  /*08b0*/  IADD3.X R15, PT, PT, R48, UR9, RZ, P1, !PT ;  /* 0x00000009300f7c10 */ /* 0x000fe40008ffe4ff */
[----:B------:R-:W-:-:S04]  /*08c0*/  IADD3.X R17, PT, PT, R49, UR9, RZ, P2, !PT ;  /* 0x0000000931117c10 */ /* 0x000fc800097fe4ff */
        /* <DEDUP_REMOVED lines=26> */
.L_x_9:
[----:B------:R-:W-:Y:S05]  /*0a70*/  BSYNC.RECONVERGENT B2 ;  /* 0x0000000000027941 */ /* 0x000fea0003800200 */
.L_x_8:
[----:B------:R-:W0:Y:S01]  /*0a80*/  MUFU.RCP64H R17, 9.9999946542084217072e-05 ;  /* 0x3f1a36e200117908 */ /* 0x000e220000001800 */
[----:B------:R-:W-:Y:S01]  /*0a90*/  IMAD.MOV.U32 R14, RZ, RZ, -0x14e3bcd3 ;  /* 0xeb1c432dff0e7424 */ /* 0x000fe200078e00ff */
[----:B------:R-:W-:Y:S01]  /*0aa0*/  DADD R42, R8, R2 ;  /* 0x00000000082a7229 */ /* 0x000fe20000000002 */
[----:B------:R-:W-:Y:S01]  /*0ab0*/  IMAD.MOV.U32 R15, RZ, RZ, 0x3f1a36e2 ;  /* 0x3f1a36e2ff0f7424 */ /* 0x000fe200078e00ff */
[----:B------:R-:W-:Y:S01]  /*0ac0*/  BSSY.RECONVERGENT B2, `(.L_x_10) ;  /* 0x0000013000027945 */ /* 0x000fe20003800200 */
[----:B------:R-:W-:-:S07]  /*0ad0*/  IMAD.MOV.U32 R16, RZ, RZ, 0x1 ;  /* 0x00000001ff107424 */ /* 0x000fce00078e00ff */
[----:B------:R-:W-:Y:S01]  /*0ae0*/  FSETP.GEU.AND P2, PT, |R43|, 6.5827683646048100446e-37, PT ;  /* 0x036000002b00780b */ /* 0x000fe20003f4e200 */
[----:B0-----:R-:W-:-:S08]  /*0af0*/  DFMA R18, R16, -R14, 1 ;  /* 0x3ff000001012742b */ /* 0x001fd0000000080e */
[----:B------:R-:W-:-:S08]  /*0b00*/  DFMA R18, R18, R18, R18 ;  /* 0x000000121212722b */ /* 0x000fd00000000012 */
[----:B------:R-:W-:-:S08]  /*0b10*/  DFMA R18, R16, R18, R16 ;  /* 0x000000121012722b */ /* 0x000fd00000000010 */
[----:B------:R-:W-:-:S08]  /*0b20*/  DFMA R16, R18, -R14, 1 ;  /* 0x3ff000001210742b */ /* 0x000fd0000000080e */
[----:B------:R-:W-:-:S08]  /*0b30*/  DFMA R16, R18, R16, R18 ;  /* 0x000000101210722b */ /* 0x000fd00000000012 */
[----:B------:R-:W-:-:S08]  /*0b40*/  DMUL R18, R42, R16 ;  /* 0x000000102a127228 */ /* 0x000fd00000000000 */
[----:B------:R-:W-:-:S08]  /*0b50*/  DFMA R14, R18, -R14, R42 ;  /* 0x8000000e120e722b */ /* 0x000fd0000000002a */
[----:B------:R-:W-:-:S10]  /*0b60*/  DFMA R14, R16, R14, R18 ;  /* 0x0000000e100e722b */ /* 0x000fd40000000012 */
[----:B------:R-:W-:-:S05]  /*0b70*/  FFMA R16, RZ, 0.60239994525909423828, R15 ;  /* 0x3f1a36e2ff107823 */ /* 0x000fca000000000f */
[----:B------:R-:W-:-:S13]  /*0b80*/  FSETP.GT.AND P1, PT, |R16|, 1.469367938527859385e-39, PT ;  /* 0x001000001000780b */ /* 0x000fda0003f24200 */
[----:B------:R-:W-:Y:S05]  /*0b90*/  @P1 BRA P2, `(.L_x_11) ;  /* 0x0000000000141947 */ /* 0x000fea0001000000 */
[----:B------:R-:W-:Y:S01]  /*0ba0*/  IMAD.MOV.U32 R40, RZ, RZ, -0x14e3bcd3 ;  /* 0xeb1c432dff287424 */ /* 0x000fe200078e00ff */
[----:B------:R-:W-:Y:S01]  /*0bb0*/  MOV R14, 0xbe0 ;  /* 0x00000be0000e7802 */ /* 0x000fe20000000f00 */
[----:B------:R-:W-:-:S07]  /*0bc0*/  IMAD.MOV.U32 R41, RZ, RZ, 0x3f1a36e2 ;  /* 0x3f1a36e2ff297424 */ /* 0x000fce00078e00ff */
[----:B------:R-:W-:Y:S05]  /*0bd0*/  CALL.REL.NOINC `($__internal_0_$__cuda_sm20_div_rn_f64_full) ;  /* 0x0000001800387944 */ /* 0x000fea0003c00000 */
[----:B------:R-:W-:-:S07]  /*0be0*/  IMAD.MOV.U32 R14, RZ, RZ, R16 ;  /* 0x000000ffff0e7224 */ /* 0x000fce00078e0010 */
.L_x_11:
[----:B------:R-:W-:Y:S05]  /*0bf0*/  BSYNC.RECONVERGENT B2 ;  /* 0x0000000000027941 */ /* 0x000fea0003800200 */
.L_x_10:
[----:B------:R-:W-:Y:S01]  /*0c00*/  DFMA R2, -R2, R2, R14 ;  /* 0x000000020202722b */ /* 0x000fe2000000010e */
[----:B------:R-:W-:Y:S01]  /*0c10*/  UMOV UR8, 0xeb1c432c ;  /* 0xeb1c432c00087882 */ /* 0x000fe20000000000 */
[----:B------:R-:W-:Y:S01]  /*0c20*/  DADD R4, R4, R4 ;  /* 0x0000000004047229 */ /* 0x000fe20000000004 */
[----:B------:R-:W-:-:S07]  /*0c30*/  UMOV UR9, 0x3f1a36e2 ;  /* 0x3f1a36e200097882 */ /* 0x000fce0000000000 */
[----:B------:R-:W-:-:S08]  /*0c40*/  DFMA R2, -R4, R6, R2 ;  /* 0x000000060402722b */ /* 0x000fd00000000102 */
[----:B------:R-:W-:-:S08]  /*0c50*/  DFMA R2, -R8, R8, R2 ;  /* 0x000000080802722b */ /* 0x000fd00000000102 */
[----:B------:R-:W-:-:S07]  /*0c60*/  DMUL R2, R2, -UR8 ;  /* 0x8000000802027c28 */ /* 0x000fce0008000000 */
[----:B------:R0:W-:Y:S04]  /*0c70*/  STG.E.64 desc[UR6][R32.64], R2 ;  /* 0x0000000220007986 */ /* 0x0001e8000c101b06 */
.L_x_1:
[----:B------:R-:W-:Y:S05]  /*0c80*/  BSYNC.RECONVERGENT B1 ;  /* 0x0000000000017941 */ /* 0x000fea0003800200 */
.L_x_0:
[----:B------:R-:W1:Y:S01]  /*0c90*/  LDCU.64 UR8, c[0x0][0x3a8] ;  /* 0x00007500ff0877ac */ /* 0x000e620008000a00 */
[----:B------:R-:W2:Y:S08]  /*0ca0*/  LDC.64 R14, c[0x0][0x390] ;  /* 0x0000e400ff0e7b82 */ /* 0x000eb00000000a00 */
[----:B------:R-:W-:Y:S01]  /*0cb0*/  BAR.SYNC.DEFER_BLOCKING 0x0 ;  /* 0x0000000000007b1d */ /* 0x000fe20000010000 */
[----:B------:R-:W-:-:S05]  /*0cc0*/  ISETP.GE.U32.AND P2, PT, R13, 0x65, PT ;  /* 0x000000650d00780c */ /* 0x000fca0003f46070 */
[----:B------:R-:W3:Y:S01]  /*0cd0*/  LDCU.64 UR4, c[0x0][0x390] ;  /* 0x00007200ff0477ac */ /* 0x000ee20008000a00 */
[----:B-1----:R-:W-:Y:S02]  /*0ce0*/  IADD3 R8, P5, PT, R50, UR8, RZ ;  /* 0x0000000832087c10 */ /* 0x002fe4000ffbe0ff */
[----:B0-----:R-:W-:Y:S02]  /*0cf0*/  LEA R2, P1, R22, UR8, 0x3 ;  /* 0x0000000816027c11 */ /* 0x001fe4000f8218ff */
[----:B------:R-:W-:Y:S02]  /*0d00*/  IADD3 R4, P3, PT, R52, UR8, RZ ;  /* 0x0000000834047c10 */ /* 0x000fe4000ff7e0ff */
[----:B------:R-:W-:Y:S01]  /*0d10*/  IADD3 R6, P4, PT, R51, UR8, RZ ;  /* 0x0000000833067c10 */ /* 0x000fe2000ff9e0ff */
[----:B--2---:R-:W-:Y:S01]  /*0d20*/  IMAD.WIDE.U32 R50, R13, 0x328, R14 ;  /* 0x000003280d327825 */ /* 0x004fe200078e000e */
[----:B------:R-:W-:Y:S02]  /*0d30*/  IADD3.X R9, PT, PT, R49, UR9, RZ, P5, !PT ;  /* 0x0000000931097c10 */ /* 0x000fe4000affe4ff */
[----:B------:R-:W-:-:S02]  /*0d40*/  LEA.HI.X R3, R22, UR9, R23, 0x3, P1 ;  /* 0x0000000916037c11 */ /* 0x000fc400088f1c17 */
[----:B------:R-:W-:Y:S02]  /*0d50*/  IADD3.X R5, PT, PT, R21, UR9, RZ, P3, !PT ;  /* 0x0000000915057c10 */ /* 0x000fe40009ffe4ff */
[C---:B---3--:R-:W-:Y:S02]  /*0d60*/  IADD3 R52, P5, PT, R10.reuse, UR4, RZ ;  /* 0x000000040a347c10 */ /* 0x048fe4000ffbe0ff */
[----:B------:R-:W-:Y:S02]  /*0d70*/  IADD3 R22, P1, PT, R10, UR8, RZ ;  /* 0x000000080a167c10 */ /* 0x000fe4000ff3e0ff */
[----:B------:R-:W-:Y:S02]  /*0d80*/  IADD3.X R7, PT, PT, R48, UR9, RZ, P4, !PT ;  /* 0x0000000930077c10 */ /* 0x000fe4000a7fe4ff */
[C---:B------:R-:W-:Y:S02]  /*0d90*/  ISETP.LT.U32.AND P3, PT, R36.reuse, 0x65, !P2 ;  /* 0x000000652400780c */ /* 0x040fe40005761070 */
[----:B------:R-:W-:-:S02]  /*0da0*/  ISETP.GE.U32.AND P4, PT, R36, 0x65, PT ;  /* 0x000000652400780c */ /* 0x000fc40003f86070 */
[C---:B------:R-:W-:Y:S02]  /*0db0*/  IADD3.X R53, PT, PT, R11.reuse, UR5, RZ, P5, !PT ;  /* 0x000000050b357c10 */ /* 0x040fe4000affe4ff */
[----:B------:R-:W-:Y:S02]  /*0dc0*/  IADD3.X R23, PT, PT, R11, UR9, RZ, P1, !PT ;  /* 0x000000090b177c10 */ /* 0x000fe40008ffe4ff */
[----:B------:R-:W-:Y:S02]  /*0dd0*/  P2R R21, PR, RZ, 0x8 ;  /* 0x00000008ff157803 */ /* 0x000fe40000000000 */
[C---:B------:R-:W-:Y:S01]  /*0de0*/  LEA R48, P5, R36.reuse, UR4, 0x3 ;  /* 0x0000000424307c11 */ /* 0x040fe2000f8a18ff */
[----:B------:R-:W-:Y:S01]  /*0df0*/  UMOV UR4, URZ ;  /* 0x000000ff00047c82 */ /* 0x000fe20008000000 */
[----:B------:R-:W-:Y:S02]  /*0e00*/  ISETP.EQ.AND P1, PT, R36, RZ, !P2 ;  /* 0x000000ff2400720c */ /* 0x000fe40005722270 */
[----:B------:R-:W-:-:S02]  /*0e10*/  ISETP.EQ.AND P3, PT, R13, RZ, !P4 ;  /* 0x000000ff0d00720c */ /* 0x000fc40006762270 */
[C---:B------:R-:W-:Y:S02]  /*0e20*/  ISETP.EQ.AND P2, PT, R36.reuse, 0x64, !P2 ;  /* 0x000000642400780c */ /* 0x040fe40005742270 */
[----:B------:R-:W-:Y:S02]  /*0e30*/  ISETP.EQ.AND P4, PT, R13, 0x64, !P4 ;  /* 0x000000640d00780c */ /* 0x000fe40006782270 */
[----:B------:R-:W-:Y:S01]  /*0e40*/  LEA.HI.X R49, R36, UR5, RZ, 0x3, P5 ;  /* 0x0000000524317c11 */ /* 0x000fe2000a8f1cff */
[----:B------:R-:W-:-:S10]  /*0e50*/  UMOV UR5, 0x32 ;  /* 0x0000003200057882 */ /* 0x000fd40000000000 */
.L_x_36:
[----:B------:R-:W-:Y:S01]  /*0e60*/  ISETP.NE.AND P5, PT, R21, RZ, PT ;  /* 0x000000ff1500720c */ /* 0x000fe20003fa5270 */
[----:B------:R-:W-:-:S12]  /*0e70*/  BSSY.RECONVERGENT B0, `(.L_x_12) ;  /* 0x0000004000007945 */ /* 0x000fd80003800200 */
[----:B-1234-:R-:W-:Y:S05]  /*0e80*/  @!P5 BRA `(.L_x_13) ;  /* 0x000000000008d947 */ /* 0x01efea0003800000 */
[----:B------:R-:W2:Y:S04]  /*0e90*/  LDG.E.64 R14, desc[UR6][R52.64] ;  /* 0x00000006340e7981 */ /* 0x000ea8000c1e1b00 */
[----:B--2---:R0:W-:Y:S02]  /*0ea0*/  STG.E.64 desc[UR6][R22.64], R14 ;  /* 0x0000000e16007986 */ /* 0x0041e4000c101b06 */
.L_x_13:
[----:B------:R-:W-:Y:S05]  /*0eb0*/  BSYNC.RECONVERGENT B0 ;  /* 0x0000000000007941 */ /* 0x000fea0003800200 */
.L_x_12:
[----:B------:R-:W-:Y:S06]  /*0ec0*/  BAR.SYNC.DEFER_BLOCKING 0x0 ;  /* 0x0000000000007b1d */ /* 0x000fec0000010000 */
[----:B------:R-:W-:Y:S04]  /*0ed0*/  BSSY.RECONVERGENT B1, `(.L_x_14) ;  /* 0x0000026000017945 */ /* 0x000fe80003800200 */
[----:B------:R-:W-:Y:S05]  /*0ee0*/  @P0 BRA `(.L_x_15) ;  /* 0x0000000000900947 */ /* 0x000fea0003800000 */
[----:B------:R-:W2:Y:S04]  /*0ef0*/  LDG.E.64 R38, desc[UR6][R6.64] ;  /* 0x0000000606267981 */ /* 0x000ea8000c1e1b00 */
[----:B------:R-:W2:Y:S04]  /*0f00*/  LDG.E.64 R40, desc[UR6][R8.64] ;  /* 0x0000000608287981 */ /* 0x000ea8000c1e1b00 */
[----:B------:R-:W3:Y:S04]  /*0f10*/  LDG.E.64 R16, desc[UR6][R2.64] ;  /* 0x0000000602107981 */ /* 0x000ee8000c1e1b00 */
[----:B------:R-:W3:Y:S01]  /*0f20*/  LDG.E.64 R18, desc[UR6][R4.64] ;  /* 0x0000000604127981 */ /* 0x000ee2000c1e1b00 */
[----:B------:R-:W1:Y:S01]  /*0f30*/  MUFU.RCP64H R43, 0.0015999991446733474731 ;  /* 0x3f5a36e2002b7908 */ /* 0x000e620000001800 */
[----:B0-----:R-:W-:Y:S01]  /*0f40*/  IMAD.MOV.U32 R14, RZ, RZ, -0x14e3bcd3 ;  /* 0xeb1c432dff0e7424 */ /* 0x001fe200078e00ff */
[----:B------:R-:W-:Y:S01]  /*0f50*/  UMOV UR8, 0xeb1c432d ;  /* 0xeb1c432d00087882 */ /* 0x000fe20000000000 */
[----:B------:R-:W-:Y:S01]  /*0f60*/  IMAD.MOV.U32 R15, RZ, RZ, 0x3f5a36e2 ;  /* 0x3f5a36e2ff0f7424 */ /* 0x000fe200078e00ff */
[----:B------:R-:W-:Y:S01]  /*0f70*/  UMOV UR9, 0x3f3a36e2 ;  /* 0x3f3a36e200097882 */ /* 0x000fe20000000000 */
[----:B------:R-:W-:Y:S01]  /*0f80*/  IMAD.MOV.U32 R42, RZ, RZ, 0x1 ;  /* 0x00000001ff2a7424 */ /* 0x000fe200078e00ff */
[----:B------:R-:W-:Y:S05]  /*0f90*/  BSSY.RECONVERGENT B2, `(.L_x_16) ;  /* 0x0000016000027945 */ /* 0x000fea0003800200 */
[----:B-1----:R-:W-:-:S08]  /*0fa0*/  DFMA R44, R42, -R14, 1 ;  /* 0x3ff000002a2c742b */ /* 0x002fd0000000080e */
[----:B------:R-:W-:-:S08]  /*0fb0*/  DFMA R44, R44, R44, R44 ;  /* 0x0000002c2c2c722b */ /* 0x000fd0000000002c */
[----:B------:R-:W-:Y:S02]  /*0fc0*/  DFMA R44, R42, R44, R42 ;  /* 0x0000002c2a2c722b */ /* 0x000fe4000000002a */
[----:B--2---:R-:W-:Y:S02]  /*0fd0*/  DADD R38, R38, R40 ;  /* 0x0000000026267229 */ /* 0x004fe40000000028 */
[----:B---3--:R-:W-:-:S06]  /*0fe0*/  DADD R16, R16, R18 ;  /* 0x0000000010107229 */ /* 0x008fcc0000000012 */
[----:B------:R-:W-:Y:S02]  /*0ff0*/  DMUL R38, R38, UR8 ;  /* 0x0000000826267c28 */ /* 0x000fe40008000000 */
[----:B------:R-:W-:-:S06]  /*1000*/  DFMA R18, R44, -R14, 1 ;  /* 0x3ff000002c12742b */ /* 0x000fcc000000080e */
[----:B------:R-:W-:Y:S02]  /*1010*/  DFMA R42, R16, UR8, R38 ;  /* 0x00000008102a7c2b */ /* 0x000fe40008000026 */
[----:B------:R-:W-:-:S08]  /*1020*/  DFMA R18, R44, R18, R44 ;  /* 0x000000122c12722b */ /* 0x000fd0000000002c */
[----:B------:R-:W-:Y:S01]  /*1030*/  DMUL R16, R42, R18 ;  /* 0x000000122a107228 */ /* 0x000fe20000000000 */
[----:B------:R-:W-:-:S07]  /*1040*/  FSETP.GEU.AND P5, PT, |R43|, 6.5827683646048100446e-37, PT ;  /* 0x036000002b00780b */ /* 0x000fce0003fae200 */
[----:B------:R-:W-:-:S08]  /*1050*/  DFMA R14, R16, -R14, R42 ;  /* 0x8000000e100e722b */ /* 0x000fd0000000002a */
[----:B------:R-:W-:-:S10]  /*1060*/  DFMA R16, R18, R14, R16 ;  /* 0x0000000e1210722b */ /* 0x000fd40000000010 */
[----:B------:R-:W-:-:S05]  /*1070*/  FFMA R14, RZ, 0.85239994525909423828, R17 ;  /* 0x3f5a36e2ff0e7823 */ /* 0x000fca0000000011 */
[----:B------:R-:W-:-:S13]  /*1080*/  FSETP.GT.AND P6, PT, |R14|, 1.469367938527859385e-39, PT ;  /* 0x001000000e00780b */ /* 0x000fda0003fc4200 */
[----:B------:R-:W-:Y:S05]  /*1090*/  @P6 BRA P5, `(.L_x_17) ;  /* 0x0000000000146947 */ /* 0x000fea0002800000 */
[----:B------:R-:W-:Y:S01]  /*10a0*/  IMAD.MOV.U32 R40, RZ, RZ, -0x14e3bcd3 ;  /* 0xeb1c432dff287424 */ /* 0x000fe200078e00ff */
[----:B------:R-:W-:Y:S01]  /*10b0*/  MOV R14, 0x10e0 ;  /* 0x000010e0000e7802 */ /* 0x000fe20000000f00 */
[----:B------:R-:W-:-:S07]  /*10c0*/  IMAD.MOV.U32 R41, RZ, RZ, 0x3f5a36e2 ;  /* 0x3f5a36e2ff297424 */ /* 0x000fce00078e00ff */
[----:B------:R-:W-:Y:S05]  /*10d0*/  CALL.REL.NOINC `($__internal_0_$__cuda_sm20_div_rn_f64_full) ;  /* 0x0000001000f87944 */ /* 0x000fea0003c00000 */
[----:B------:R-:W-:-:S07]  /*10e0*/  IMAD.MOV.U32 R17, RZ, RZ, R15 ;  /* 0x000000ffff117224 */ /* 0x000fce00078e000f */
.L_x_17:
[----:B------:R-:W-:Y:S05]  /*10f0*/  BSYNC.RECONVERGENT B2 ;  /* 0x0000000000027941 */ /* 0x000fea0003800200 */
.L_x_16:
[----:B------:R-:W2:Y:S02]  /*1100*/  LDG.E.64 R14, desc[UR6][R32.64] ;  /* 0x00000006200e7981 */ /* 0x000ea4000c1e1b00 */
[----:B--2---:R-:W-:-:S07]  /*1110*/  DADD R14, R14, R16 ;  /* 0x000000000e0e7229 */ /* 0x004fce0000000010 */
[----:B------:R1:W-:Y:S04]  /*1120*/  STG.E.64 desc[UR6][R52.64], R14 ;  /* 0x0000000e34007986 */ /* 0x0003e8000c101b06 */
.L_x_15:
[----:B------:R-:W-:Y:S05]  /*1130*/  BSYNC.RECONVERGENT B1 ;  /* 0x0000000000017941 */ /* 0x000fea0003800200 */
.L_x_14:
[----:B------:R-:W-:Y:S04]  /*1140*/  BSSY.RECONVERGENT B0, `(.L_x_18) ;  /* 0x0000004000007945 */ /* 0x000fe80003800200 */
[----:B------:R-:W-:Y:S05]  /*1150*/  @!P1 BRA `(.L_x_19) ;  /* 0x0000000000089947 */ /* 0x000fea0003800000 */
[----:B01----:R-:W2:Y:S04]  /*1160*/  LDG.E.64 R14, desc[UR6][R50.64+0x8] ;  /* 0x00000806320e7981 */ /* 0x003ea8000c1e1b00 */
[----:B--2---:R2:W-:Y:S02]  /*1170*/  STG.E.64 desc[UR6][R50.64], R14 ;  /* 0x0000000e32007986 */ /* 0x0045e4000c101b06 */
.L_x_19:
[----:B------:R-:W-:Y:S05]  /*1180*/  BSYNC.RECONVERGENT B0 ;  /* 0x0000000000007941 */ /* 0x000fea0003800200 */
.L_x_18:
[----:B------:R-:W-:Y:S04]  /*1190*/  BSSY.RECONVERGENT B0, `(.L_x_20) ;  /* 0x0000004000007945 */ /* 0x000fe80003800200 */
[----:B------:R-:W-:Y:S05]  /*11a0*/  @!P2 BRA `(.L_x_21) ;  /* 0x000000000008a947 */ /* 0x000fea0003800000 */
[----:B012---:R-:W2:Y:S04]  /*11b0*/  LDG.E.64 R14, desc[UR6][R50.64+0x318] ;  /* 0x00031806320e7981 */ /* 0x007ea8000c1e1b00 */
[----:B--2---:R3:W-:Y:S02]  /*11c0*/  STG.E.64 desc[UR6][R50.64+0x320], R14 ;  /* 0x0003200e32007986 */ /* 0x0047e4000c101b06 */
.L_x_21:
[----:B------:R-:W-:Y:S05]  /*11d0*/  BSYNC.RECONVERGENT B0 ;  /* 0x0000000000007941 */ /* 0x000fea0003800200 */
.L_x_20:
[----:B------:R4:W-:Y:S01]  /*11e0*/  @P4 STG.E.64 desc[UR6][R48.64+0x13ba0], RZ ;  /* 0x013ba0ff30004986 */ /* 0x0009e2000c101b06 */
[----:B------:R-:W-:Y:S04]  /*11f0*/  BSSY.RECONVERGENT B0, `(.L_x_22) ;  /* 0x0000004000007945 */ /* 0x000fe80003800200 */
[----:B------:R-:W-:Y:S05]  /*1200*/  @!P3 BRA `(.L_x_23) ;  /* 0x000000000008b947 */ /* 0x000fea0003800000 */
[----:B0123--:R-:W2:Y:S04]  /*1210*/  LDG.E.64 R14, desc[UR6][R48.64+0x328] ;  /* 0x00032806300e7981 */ /* 0x00fea8000c1e1b00 */
[----:B--2---:R0:W-:Y:S02]  /*1220*/  STG.E.64 desc[UR6][R48.64], R14 ;  /* 0x0000000e30007986 */ /* 0x0041e4000c101b06 */
.L_x_23:
[----:B------:R-:W-:Y:S05]  /*1230*/  BSYNC.RECONVERGENT B0 ;  /* 0x0000000000007941 */ /* 0x000fea0003800200 */
.L_x_22:
[----:B------:R-:W-:Y:S01]  /*1240*/  BAR.SYNC.DEFER_BLOCKING 0x0 ;  /* 0x0000000000007b1d */ /* 0x000fe20000010000 */
[----:B------:R-:W-:-:S05]  /*1250*/  ISETP.NE.AND P5, PT, R21, RZ, PT ;  /* 0x000000ff1500720c */ /* 0x000fca0003fa5270 */
[----:B------:R-:W-:Y:S08]  /*1260*/  BSSY.RECONVERGENT B0, `(.L_x_24) ;  /* 0x0000004000007945 */ /* 0x000ff00003800200 */
[----:B------:R-:W-:Y:S05]  /*1270*/  @!P5 BRA `(.L_x_25) ;  /* 0x000000000008d947 */ /* 0x000fea0003800000 */
[----:B0123--:R-:W2:Y:S04]  /*1280*/  LDG.E.64 R14, desc[UR6][R52.64] ;  /* 0x00000006340e7981 */ /* 0x00fea8000c1e1b00 */
[----:B--2---:R0:W-:Y:S02]  /*1290*/  STG.E.64 desc[UR6][R22.64], R14 ;  /* 0x0000000e16007986 */ /* 0x0041e4000c101b06 */
.L_x_25:
[----:B------:R-:W-:Y:S05]  /*12a0*/  BSYNC.RECONVERGENT B0 ;  /* 0x0000000000007941 */ /* 0x000fea0003800200 */
.L_x_24:
[----:B------:R-:W-:Y:S06]  /*12b0*/  BAR.SYNC.DEFER_BLOCKING 0x0 ;  /* 0x0000000000007b1d */ /* 0x000fec0000010000 */
[----:B------:R-:W-:Y:S04]  /*12c0*/  BSSY.RECONVERGENT B1, `(.L_x_26) ;  /* 0x0000026000017945 */ /* 0x000fe80003800200 */
[----:B------:R-:W-:Y:S05]  /*12d0*/  @P0 BRA `(.L_x_27) ;  /* 0x0000000000900947 */ /* 0x000fea0003800000 */
[----:B------:R-:W5:Y:S04]  /*12e0*/  LDG.E.64 R38, desc[UR6][R6.64] ;  /* 0x0000000606267981 */ /* 0x000f68000c1e1b00 */
[----:B------:R-:W5:Y:S04]  /*12f0*/  LDG.E.64 R40, desc[UR6][R8.64] ;  /* 0x0000000608287981 */ /* 0x000f68000c1e1b00 */
[----:B------:R-:W4:Y:S04]  /*1300*/  LDG.E.64 R16, desc[UR6][R2.64] ;  /* 0x0000000602107981 */ /* 0x000f28000c1e1b00 */
[----:B------:R-:W4:Y:S01]  /*1310*/  LDG.E.64 R18, desc[UR6][R4.64] ;  /* 0x0000000604127981 */ /* 0x000f22000c1e1b00 */
[----:B------:R-:W0:Y:S02]  /*1320*/  MUFU.RCP64H R43, 0.0015999991446733474731 ;  /* 0x3f5a36e2002b7908 */ /* 0x000e240000001800 */
[----:B0123--:R-:W-:Y:S01]  /*1330*/  IMAD.MOV.U32 R14, RZ, RZ, -0x14e3bcd3 ;  /* 0xeb1c432dff0e7424 */ /* 0x00ffe200078e00ff */
[----:B------:R-:W-:Y:S01]  /*1340*/  UMOV UR8, 0xeb1c432d ;  /* 0xeb1c432d00087882 */ /* 0x000fe20000000000 */
[----:B------:R-:W-:Y:S01]  /*1350*/  IMAD.MOV.U32 R15, RZ, RZ, 0x3f5a36e2 ;  /* 0x3f5a36e2ff0f7424 */ /* 0x000fe200078e00ff */
[----:B------:R-:W-:Y:S01]  /*1360*/  UMOV UR9, 0x3f3a36e2 ;  /* 0x3f3a36e200097882 */ /* 0x000fe20000000000 */
[----:B------:R-:W-:Y:S01]  /*1370*/  IMAD.MOV.U32 R42, RZ, RZ, 0x1 ;  /* 0x00000001ff2a7424 */ /* 0x000fe200078e00ff */
[----:B------:R-:W-:Y:S05]  /*1380*/  BSSY.RECONVERGENT B2, `(.L_x_28) ;  /* 0x0000016000027945 */ /* 0x000fea0003800200 */
[----:B------:R-:W-:-:S08]  /*1390*/  DFMA R44, R42, -R14, 1 ;  /* 0x3ff000002a2c742b */ /* 0x000fd0000000080e */
[----:B------:R-:W-:-:S08]  /*13a0*/  DFMA R44, R44, R44, R44 ;  /* 0x0000002c2c2c722b */ /* 0x000fd0000000002c */
[----:B------:R-:W-:Y:S02]  /*13b0*/  DFMA R44, R42, R44, R42 ;  /* 0x0000002c2a2c722b */ /* 0x000fe4000000002a */
[----:B-----5:R-:W-:Y:S02]  /*13c0*/  DADD R38, R38, R40 ;  /* 0x0000000026267229 */ /* 0x020fe40000000028 */
[----:B----4-:R-:W-:-:S06]  /*13d0*/  DADD R16, R16, R18 ;  /* 0x0000000010107229 */ /* 0x010fcc0000000012 */
        /* <DEDUP_REMOVED lines=16> */
.L_x_29:
[----:B------:R-:W-:Y:S05]  /*14e0*/  BSYNC.RECONVERGENT B2 ;  /* 0x0000000000027941 */ /* 0x000fea0003800200 */
.L_x_28:
[----:B------:R-:W2:Y:S02]  /*14f0*/  LDG.E.64 R14, desc[UR6][R32.64] ;  /* 0x00000006200e7981 */ /* 0x000ea4000c1e1b00 */
[----:B--2---:R-:W-:-:S07]  /*1500*/  DADD R14, R14, R16 ;  /* 0x000000000e0e7229 */ /* 0x004fce0000000010 */
[----:B------:R0:W-:Y:S04]  /*1510*/  STG.E.64 desc[UR6][R52.64], R14 ;  /* 0x0000000e34007986 */ /* 0x0001e8000c101b06 */
.L_x_27:
[----:B------:R-:W-:Y:S05]  /*1520*/  BSYNC.RECONVERGENT B1 ;  /* 0x0000000000017941 */ /* 0x000fea0003800200 */
.L_x_26:
[----:B------:R-:W-:Y:S04]  /*1530*/  BSSY.RECONVERGENT B0, `(.L_x_30) ;  /* 0x0000004000007945 */ /* 0x000fe80003800200 */
[----:B------:R-:W-:Y:S05]  /*1540*/  @!P1 BRA `(.L_x_31) ;  /* 0x0000000000089947 */ /* 0x000fea0003800000 */
[----:B0123--:R-:W2:Y:S04]  /*1550*/  LDG.E.64 R14, desc[UR6][R50.64+0x8] ;  /* 0x00000806320e7981 */ /* 0x00fea8000c1e1b00 */
[----:B--2---:R0:W-:Y:S02]  /*1560*/  STG.E.64 desc[UR6][R50.64], R14 ;  /* 0x0000000e32007986 */ /* 0x0041e4000c101b06 */
.L_x_31:
[----:B------:R-:W-:Y:S05]  /*1570*/  BSYNC.RECONVERGENT B0 ;  /* 0x0000000000007941 */ /* 0x000fea0003800200 */
.L_x_30:
[----:B------:R-:W-:Y:S04]  /*1580*/  BSSY.RECONVERGENT B0, `(.L_x_32) ;  /* 0x0000004000007945 */ /* 0x000fe80003800200 */
[----:B------:R-:W-:Y:S05]  /*1590*/  @!P2 BRA `(.L_x_33) ;  /* 0x000000000008a947 */ /* 0x000fea0003800000 */
[----:B0123--:R-:W2:Y:S04]  /*15a0*/  LDG.E.64 R14, desc[UR6][R50.64+0x318] ;  /* 0x00031806320e7981 */ /* 0x00fea8000c1e1b00 */
[----:B--2---:R0:W-:Y:S02]  /*15b0*/  STG.E.64 desc[UR6][R50.64+0x320], R14 ;  /* 0x0003200e32007986 */ /* 0x0041e4000c101b06 */
.L_x_33:
[----:B------:R-:W-:Y:S05]  /*15c0*/  BSYNC.RECONVERGENT B0 ;  /* 0x0000000000007941 */ /* 0x000fea0003800200 */
.L_x_32:
[----:B------:R-:W-:Y:S04]  /*15d0*/  BSSY.RECONVERGENT B0, `(.L_x_34) ;  /* 0x0000004000007945 */ /* 0x000fe80003800200 */
[----:B------:R-:W-:Y:S05]  /*15e0*/  @!P3 BRA `(.L_x_35) ;  /* 0x000000000008b947 */ /* 0x000fea0003800000 */
[----:B0123--:R-:W2:Y:S04]  /*15f0*/  LDG.E.64 R14, desc[UR6][R48.64+0x328] ;  /* 0x00032806300e7981 */ /* 0x00fea8000c1e1b00 */
[----:B--2---:R0:W-:Y:S02]  /*1600*/  STG.E.64 desc[UR6][R48.64], R14 ;  /* 0x0000000e30007986 */ /* 0x0041e4000c101b06 */
.L_x_35:
[----:B------:R-:W-:Y:S05]  /*1610*/  BSYNC.RECONVERGENT B0 ;  /* 0x0000000000007941 */ /* 0x000fea0003800200 */
.L_x_34:
[----:B------:R0:W-:Y:S01]  /*1620*/  @P4 STG.E.64 desc[UR6][R48.64+0x13ba0], RZ ;  /* 0x013ba0ff30004986 */ /* 0x0001e2000c101b06 */
[----:B------:R-:W-:-:S04]  /*1630*/  UIADD3 UR5, UP0, UPT, UR5, -0x2, URZ ;  /* 0xfffffffe05057890 */ /* 0x000fc8000ff1e0ff */
[----:B------:R-:W-:Y:S02]  /*1640*/  UIADD3.X UR4, UPT, UPT, UR4, -0x1, URZ, UP0, !UPT ;  /* 0xffffffff04047890 */ /* 0x000fe400087fe4ff */
[----:B------:R-:W-:-:S04]  /*1650*/  UISETP.NE.U32.AND UP0, UPT, UR5, URZ, UPT ;  /* 0x000000ff0500728c */ /* 0x000fc8000bf05070 */
[----:B------:R-:W-:Y:S01]  /*1660*/  UISETP.NE.AND.EX UP0, UPT, UR4, URZ, UPT, UP0 ;  /* 0x000000ff0400728c */ /* 0x000fe2000bf05300 */
[----:B------:R-:W-:Y:S08]  /*1670*/  BAR.SYNC.DEFER_BLOCKING 0x0 ;  /* 0x0000000000007b1d */ /* 0x000ff00000010000 */
[----:B0-----:R-:W-:Y:S05]  /*1680*/  BRA.U UP0, `(.L_x_36) ;  /* 0xfffffff500f47547 */ /* 0x001fea000b83ffff */
[----:B------:R-:W-:Y:S04]  /*1690*/  BSSY.RECONVERGENT B1, `(.L_x_37) ;  /* 0x00000c3000017945 */ /* 0x000fe80003800200 */
[----:B------:R-:W-:Y:S05]  /*16a0*/  @P0 BRA `(.L_x_38) ;  /* 0x0000000c00040947 */ /* 0x000fea0003800000 */
[----:B------:R-:W0:Y:S02]  /*16b0*/  LDCU.64 UR4, c[0x0][0x398] ;  /* 0x00007300ff0477ac */ /* 0x000e240008000a00 */
[----:B0-----:R-:W-:-:S04]  /*16c0*/  IADD3 R8, P0, PT, R10, UR4, RZ ;  /* 0x000000040a087c10 */ /* 0x001fc8000ff1e0ff */
[----:B------:R-:W-:-:S05]  /*16d0*/  IADD3.X R9, PT, PT, R11, UR5, RZ, P0, !PT ;  /* 0x000000050b097c10 */ /* 0x000fca00087fe4ff */
[----:B------:R-:W5:Y:S01]  /*16e0*/  LDG.E.64 R6, desc[UR6][R8.64] ;  /* 0x0000000608067981 */ /* 0x000f62000c1e1b00 */
[----:B------:R-:W0:Y:S01]  /*16f0*/  MUFU.RCP64H R3, 0.019999995827674865723 ;  /* 0x3f947ae100037908 */ /* 0x000e220000001800 */
[----:B------:R-:W-:Y:S01]  /*1700*/  IMAD.MOV.U32 R16, RZ, RZ, 0x47ae147b ;  /* 0x47ae147bff107424 */ /* 0x000fe200078e00ff */
[----:B------:R-:W-:Y:S01]  /*1710*/  UMOV UR4, 0xeb1c432d ;  /* 0xeb1c432d00047882 */ /* 0x000fe20000000000 */
[----:B------:R-:W-:Y:S01]  /*1720*/  IMAD.MOV.U32 R17, RZ, RZ, 0x3f947ae1 ;  /* 0x3f947ae1ff117424 */ /* 0x000fe200078e00ff */
[----:B------:R-:W-:Y:S01]  /*1730*/  UMOV UR5, 0x3f1a36e2 ;  /* 0x3f1a36e200057882 */ /* 0x000fe20000000000 */
[----:B------:R-:W-:Y:S01]  /*1740*/  IMAD.MOV.U32 R2, RZ, RZ, 0x1 ;  /* 0x00000001ff027424 */ /* 0x000fe200078e00ff */
[----:B------:R-:W-:Y:S05]  /*1750*/  BSSY.RECONVERGENT B2, `(.L_x_39) ;  /* 0x0000013000027945 */ /* 0x000fea0003800200 */
[----:B0-----:R-:W-:-:S08]  /*1760*/  DFMA R4, R2, -R16, 1 ;  /* 0x3ff000000204742b */ /* 0x001fd00000000810 */
[----:B------:R-:W-:-:S08]  /*1770*/  DFMA R4, R4, R4, R4 ;  /* 0x000000040404722b */ /* 0x000fd00000000004 */
[----:B------:R-:W-:-:S08]  /*1780*/  DFMA R4, R2, R4, R2 ;  /* 0x000000040204722b */ /* 0x000fd00000000002 */
[----:B------:R-:W-:-:S08]  /*1790*/  DFMA R2, R4, -R16, 1 ;  /* 0x3ff000000402742b */ /* 0x000fd00000000810 */
[----:B------:R-:W-:Y:S02]  /*17a0*/  DFMA R2, R4, R2, R4 ;  /* 0x000000020402722b */ /* 0x000fe40000000004 */
[----:B-----5:R-:W-:-:S08]  /*17b0*/  DMUL R42, R6, UR4 ;  /* 0x00000004062a7c28 */ /* 0x020fd00008000000 */
[----:B-123--:R-:W-:Y:S02]  /*17c0*/  DMUL R14, R42, R2 ;  /* 0x000000022a0e7228 */ /* 0x00efe40000000000 */
[----:B------:R-:W-:-:S06]  /*17d0*/  FSETP.GEU.AND P2, PT, |R43|, 6.5827683646048100446e-37, PT ;  /* 0x036000002b00780b */ /* 0x000fcc0003f4e200 */
[----:B------:R-:W-:-:S08]  /*17e0*/  DFMA R4, R14, -R16, R42 ;  /* 0x800000100e04722b */ /* 0x000fd0000000002a */
[----:B------:R-:W-:-:S10]  /*17f0*/  DFMA R14, R2, R4, R14 ;  /* 0x00000004020e722b */ /* 0x000fd4000000000e */
[----:B------:R-:W-:-:S05]  /*1800*/  FFMA R2, RZ, 1.1599999666213989258, R15 ;  /* 0x3f947ae1ff027823 */ /* 0x000fca000000000f */
[----:B------:R-:W-:-:S13]  /*1810*/  FSETP.GT.AND P0, PT, |R2|, 1.469367938527859385e-39, PT ;  /* 0x001000000200780b */ /* 0x000fda0003f04200 */
[----:B------:R-:W-:Y:S05]  /*1820*/  @P0 BRA P2, `(.L_x_40) ;  /* 0x0000000000140947 */ /* 0x000fea0001000000 */
[----:B------:R-:W-:Y:S01]  /*1830*/  IMAD.MOV.U32 R40, RZ, RZ, 0x47ae147b ;  /* 0x47ae147bff287424 */ /* 0x000fe200078e00ff */
[----:B------:R-:W-:Y:S01]  /*1840*/  MOV R14, 0x1870 ;  /* 0x00001870000e7802 */ /* 0x000fe20000000f00 */
[----:B------:R-:W-:-:S07]  /*1850*/  IMAD.MOV.U32 R41, RZ, RZ, 0x3f947ae1 ;  /* 0x3f947ae1ff297424 */ /* 0x000fce00078e00ff */
[----:B----4-:R-:W-:Y:S05]  /*1860*/  CALL.REL.NOINC `($__internal_0_$__cuda_sm20_div_rn_f64_full) ;  /* 0x0000000c00147944 */ /* 0x010fea0003c00000 */
[----:B------:R-:W-:-:S07]  /*1870*/  IMAD.MOV.U32 R14, RZ, RZ, R16 ;  /* 0x000000ffff0e7224 */ /* 0x000fce00078e0010 */
.L_x_40:
[----:B------:R-:W-:Y:S05]  /*1880*/  BSYNC.RECONVERGENT B2 ;  /* 0x0000000000027941 */ /* 0x000fea0003800200 */
.L_x_39:
[----:B------:R-:W0:Y:S01]  /*1890*/  LDCU.64 UR4, c[0x0][0x3a0] ;  /* 0x00007400ff0477ac */ /* 0x000e220008000a00 */
[----:B------:R-:W2:Y:S01]  /*18a0*/  LDG.E.64 R28, desc[UR6][R28.64] ;  /* 0x000000061c1c7981 */ /* 0x000ea2000c1e1b00 */
[----:B0-----:R-:W-:-:S04]  /*18b0*/  IADD3 R4, P0, PT, R10, UR4, RZ ;  /* 0x000000040a047c10 */ /* 0x001fc8000ff1e0ff */
[----:B------:R-:W-:-:S05]  /*18c0*/  IADD3.X R5, PT, PT, R11, UR5, RZ, P0, !PT ;  /* 0x000000050b057c10 */ /* 0x000fca00087fe4ff */
[----:B------:R-:W3:Y:S01]  /*18d0*/  LDG.E.64 R2, desc[UR6][R4.64] ;  /* 0x0000000604027981 */ /* 0x000ee2000c1e1b00 */
[----:B------:R-:W0:Y:S01]  /*18e0*/  MUFU.RCP64H R17, 0.019999995827674865723 ;  /* 0x3f947ae100117908 */ /* 0x000e220000001800 */
[----:B------:R-:W-:Y:S02]  /*18f0*/  IMAD.MOV.U32 R18, RZ, RZ, 0x47ae147b ;  /* 0x47ae147bff127424 */ /* 0x000fe400078e00ff */
[----:B------:R-:W-:Y:S02]  /*1900*/  IMAD.MOV.U32 R19, RZ, RZ, 0x3f947ae1 ;  /* 0x3f947ae1ff137424 */ /* 0x000fe400078e00ff */
[----:B------:R-:W-:-:S06]  /*1910*/  IMAD.MOV.U32 R16, RZ, RZ, 0x1 ;  /* 0x00000001ff107424 */ /* 0x000fcc00078e00ff */
[----:B0-----:R-:W-:-:S08]  /*1920*/  DFMA R20, R16, -R18, 1 ;  /* 0x3ff000001014742b */ /* 0x001fd00000000812 */
[----:B------:R-:W-:-:S08]  /*1930*/  DFMA R20, R20, R20, R20 ;  /* 0x000000141414722b */ /* 0x000fd00000000014 */
[----:B------:R-:W-:Y:S01]  /*1940*/  DFMA R20, R16, R20, R16 ;  /* 0x000000141014722b */ /* 0x000fe20000000010 */
[----:B------:R-:W-:Y:S01]  /*1950*/  UMOV UR4, 0xeb1c432d ;  /* 0xeb1c432d00047882 */ /* 0x000fe20000000000 */
[----:B------:R-:W-:-:S06]  /*1960*/  UMOV UR5, 0x3f1a36e2 ;  /* 0x3f1a36e200057882 */ /* 0x000fcc0000000000 */
[----:B------:R-:W-:-:S08]  /*1970*/  DFMA R16, R20, -R18, 1 ;  /* 0x3ff000001410742b */ /* 0x000fd00000000812 */
[----:B------:R-:W-:Y:S01]  /*1980*/  DFMA R20, R20, R16, R20 ;  /* 0x000000101414722b */ /* 0x000fe20000000014 */
[----:B------:R-:W-:Y:S01]  /*1990*/  BSSY.RECONVERGENT B2, `(.L_x_41) ;  /* 0x0000010000027945 */ /* 0x000fe20003800200 */
[----:B---3--:R-:W-:-:S08]  /*19a0*/  DMUL R42, R2, UR4 ;  /* 0x00000004022a7c28 */ /* 0x008fd00008000000 */
[----:B------:R-:W-:-:S08]  /*19b0*/  DMUL R16, R20, R42 ;  /* 0x0000002a14107228 */ /* 0x000fd00000000000 */
[----:B------:R-:W-:-:S08]  /*19c0*/  DFMA R2, R16, -R18, R42 ;  /* 0x800000121002722b */ /* 0x000fd0000000002a */
[----:B------:R-:W-:Y:S01]  /*19d0*/  DFMA R16, R20, R2, R16 ;  /* 0x000000021410722b */ /* 0x000fe20000000010 */
[----:B------:R-:W-:-:S09]  /*19e0*/  FSETP.GEU.AND P2, PT, |R43|, 6.5827683646048100446e-37, PT ;  /* 0x036000002b00780b */ /* 0x000fd20003f4e200 */
[----:B------:R-:W-:-:S05]  /*19f0*/  FFMA R2, RZ, 1.1599999666213989258, R17 ;  /* 0x3f947ae1ff027823 */ /* 0x000fca0000000011 */
[----:B------:R-:W-:Y:S01]  /*1a00*/  FSETP.GT.AND P0, PT, |R2|, 1.469367938527859385e-39, PT ;  /* 0x001000000200780b */ /* 0x000fe20003f04200 */
[----:B--2---:R-:W-:-:S08]  /*1a10*/  DADD R22, R6, -R28 ;  /* 0x0000000006167229 */ /* 0x004fd0000000081c */
[----:B------:R-:W-:-:S04]  /*1a20*/  DFMA R22, R22, -R14, R6 ;  /* 0x8000000e1616722b */ /* 0x000fc80000000006 */
[----:B------:R-:W-:Y:S07]  /*1a30*/  @P0 BRA P2, `(.L_x_42) ;  /* 0x0000000000140947 */ /* 0x000fee0001000000 */
[----:B------:R-:W-:Y:S01]  /*1a40*/  IMAD.MOV.U32 R40, RZ, RZ, 0x47ae147b ;  /* 0x47ae147bff287424 */ /* 0x000fe200078e00ff */
[----:B------:R-:W-:Y:S01]  /*1a50*/  MOV R14, 0x1a80 ;  /* 0x00001a80000e7802 */ /* 0x000fe20000000f00 */
[----:B------:R-:W-:-:S07]  /*1a60*/  IMAD.MOV.U32 R41, RZ, RZ, 0x3f947ae1 ;  /* 0x3f947ae1ff297424 */ /* 0x000fce00078e00ff */
[----:B----4-:R-:W-:Y:S05]  /*1a70*/  CALL.REL.NOINC `($__internal_0_$__cuda_sm20_div_rn_f64_full) ;  /* 0x0000000800907944 */ /* 0x010fea0003c00000 */
[----:B------:R-:W-:-:S07]  /*1a80*/  IMAD.MOV.U32 R17, RZ, RZ, R15 ;  /* 0x000000ffff117224 */ /* 0x000fce00078e000f */
.L_x_42:
[----:B------:R-:W-:Y:S05]  /*1a90*/  BSYNC.RECONVERGENT B2 ;  /* 0x0000000000027941 */ /* 0x000fea0003800200 */
.L_x_41:
[----:B------:R-:W0:Y:S01]  /*1aa0*/  LDCU.64 UR4, c[0x0][0x398] ;  /* 0x00007300ff0477ac */ /* 0x000e220008000a00 */
[----:B------:R-:W-:Y:S01]  /*1ab0*/  IMAD.WIDE.U32 R14, R13, 0x65, R30 ;  /* 0x000000650d0e7825 */ /* 0x000fe200078e001e */
[-C--:B------:R-:W-:Y:S01]  /*1ac0*/  LEA R32, P0, R30, R50.reuse, 0x3 ;  /* 0x000000321e207211 */ /* 0x080fe200078018ff */
[----:B------:R-:W2:Y:S01]  /*1ad0*/  LDG.E.64 R24, desc[UR6][R24.64] ;  /* 0x0000000618187981 */ /* 0x000ea2000c1e1b00 */
[----:B------:R-:W-:Y:S01]  /*1ae0*/  LEA R20, P2, R34, R50, 0x3 ;  /* 0x0000003222147211 */ /* 0x000fe200078418ff */
[----:B------:R-:W-:Y:S01]  /*1af0*/  IMAD.SHL.U32 R3, R14, 0x8, RZ ;  /* 0x000000080e037824 */ /* 0x000fe200078e00ff */
[-C--:B------:R-:W-:Y:S01]  /*1b00*/  LEA.HI.X R33, R30, R51.reuse, RZ, 0x3, P0 ;  /* 0x000000331e217211 */ /* 0x080fe200000f1cff */
[----:B------:R-:W3:Y:S01]  /*1b10*/  LDG.E.64 R26, desc[UR6][R26.64] ;  /* 0x000000061a1a7981 */ /* 0x000ee2000c1e1b00 */
[----:B------:R-:W-:Y:S01]  /*1b20*/  SHF.L.U64.HI R2, R14, 0x3, R15 ;  /* 0x000000030e027819 */ /* 0x000fe2000001020f */
[----:B------:R-:W1:Y:S01]  /*1b30*/  LDCU.64 UR8, c[0x0][0x380] ;  /* 0x00007000ff0877ac */ /* 0x000e620008000a00 */
[----:B------:R-:W-:Y:S01]  /*1b40*/  LEA.HI.X R21, R34, R51, RZ, 0x3, P2 ;  /* 0x0000003322157211 */ /* 0x000fe200010f1cff */
[----:B------:R-:W4:Y:S05]  /*1b50*/  LDG.E.64 R18, desc[UR6][R32.64] ;  /* 0x0000000620127981 */ /* 0x000f2a000c1e1b00 */
[----:B------:R-:W4:Y:S01]  /*1b60*/  LDG.E.64 R20, desc[UR6][R20.64] ;  /* 0x0000000614147981 */ /* 0x000f22000c1e1b00 */
[----:B0-----:R-:W-:-:S04]  /*1b70*/  IADD3 R38, P0, PT, R3, UR4, RZ ;  /* 0x0000000403267c10 */ /* 0x001fc8000ff1e0ff */
[----:B------:R-:W-:-:S05]  /*1b80*/  IADD3.X R39, PT, PT, R2, UR5, RZ, P0, !PT ;  /* 0x0000000502277c10 */ /* 0x000fca00087fe4ff */
[----:B------:R-:W3:Y:S01]  /*1b90*/  LDG.E.64 R30, desc[UR6][R38.64] ;  /* 0x00000006261e7981 */ /* 0x000ee2000c1e1b00 */
[----:B------:R-:W-:Y:S01]  /*1ba0*/  UMOV UR4, 0x47ae147b ;  /* 0x47ae147b00047882 */ /* 0x000fe20000000000 */
[----:B------:R-:W-:Y:S01]  /*1bb0*/  UMOV UR5, 0x3f647ae1 ;  /* 0x3f647ae100057882 */ /* 0x000fe20000000000 */
[C---:B--2---:R-:W-:Y:S02]  /*1bc0*/  DADD R14, R6.reuse, -R24 ;  /* 0x00000000060e7229 */ /* 0x044fe40000000818 */
[----:B------:R-:W-:-:S06]  /*1bd0*/  DADD R6, R6, R6 ;  /* 0x0000000006067229 */ /* 0x000fcc0000000006 */
[----:B------:R-:W-:Y:S02]  /*1be0*/  DFMA R14, R14, -R16, R22 ;  /* 0x800000100e0e722b */ /* 0x000fe40000000016 */
[----:B----4-:R-:W-:Y:S02]  /*1bf0*/  DADD R18, R18, -R20 ;  /* 0x0000000012127229 */ /* 0x010fe40000000814 */
[----:B---3--:R-:W-:Y:S02]  /*1c00*/  DADD R30, R30, -R6 ;  /* 0x000000001e1e7229 */ /* 0x008fe40000000806 */
[----:B------:R-:W-:-:S04]  /*1c10*/  DADD R6, -R6, R26 ;  /* 0x0000000006067229 */ /* 0x000fc8000000011a */
[----:B------:R-:W-:Y:S02]  /*1c20*/  DFMA R14, R18, -UR4, R14 ;  /* 0x80000004120e7c2b */ /* 0x000fe4000800000e */
[----:B------:R-:W-:Y:S01]  /*1c30*/  DADD R30, R28, R30 ;  /* 0x000000001c1e7229 */ /* 0x000fe2000000001e */
[----:B------:R-:W-:Y:S01]  /*1c40*/  UMOV UR4, 0x9999999a ;  /* 0x9999999a00047882 */ /* 0x000fe20000000000 */
[----:B------:R-:W-:Y:S01]  /*1c50*/  UMOV UR5, 0x3f999999 ;  /* 0x3f99999900057882 */ /* 0x000fe20000000000 */
[----:B------:R-:W-:-:S05]  /*1c60*/  DADD R6, R24, R6 ;  /* 0x0000000018067229 */ /* 0x000fca0000000006 */
[----:B------:R-:W-:Y:S01]  /*1c70*/  DFMA R14, R30, UR4, R14 ;  /* 0x000000041e0e7c2b */ /* 0x000fe2000800000e */
[----:B-1----:R-:W-:-:S04]  /*1c80*/  IADD3 R16, P0, PT, R10, UR8, RZ ;  /* 0x000000080a107c10 */ /* 0x002fc8000ff1e0ff */
[----:B------:R-:W-:-:S03]  /*1c90*/  IADD3.X R17, PT, PT, R11, UR9, RZ, P0, !PT ;  /* 0x000000090b117c10 */ /* 0x000fc600087fe4ff */
[----:B------:R-:W-:-:S07]  /*1ca0*/  DFMA R6, R6, UR4, R14 ;  /* 0x0000000406067c2b */ /* 0x000fce000800000e */
[----:B------:R0:W-:Y:S04]  /*1cb0*/  STG.E.64 desc[UR6][R16.64], R6 ;  /* 0x0000000610007986 */ /* 0x0001e8000c101b06 */
[----:B------:R-:W2:Y:S04]  /*1cc0*/  LDG.E.64 R8, desc[UR6][R8.64] ;  /* 0x0000000608087981 */ /* 0x000ea8000c1e1b00 */
[----:B------:R-:W5:Y:S01]  /*1cd0*/  LDG.E.64 R4, desc[UR6][R4.64] ;  /* 0x0000000604047981 */ /* 0x000f62000c1e1b00 */
[----:B------:R-:W1:Y:S01]  /*1ce0*/  MUFU.RCP64H R15, 0.019999995827674865723 ;  /* 0x3f947ae1000f7908 */ /* 0x000e620000001800 */
[----:B------:R-:W-:-:S02]  /*1cf0*/  IMAD.MOV.U32 R18, RZ, RZ, 0x47ae147b ;  /* 0x47ae147bff127424 */ /* 0x000fc400078e00ff */
[----:B------:R-:W-:Y:S02]  /*1d00*/  IMAD.MOV.U32 R19, RZ, RZ, 0x3f947ae1 ;  /* 0x3f947ae1ff137424 */ /* 0x000fe400078e00ff */
[----:B------:R-:W-:-:S06]  /*1d10*/  IMAD.MOV.U32 R14, RZ, RZ, 0x1 ;  /* 0x00000001ff0e7424 */ /* 0x000fcc00078e00ff */
[----:B-1----:R-:W-:-:S08]  /*1d20*/  DFMA R20, R14, -R18, 1 ;  /* 0x3ff000000e14742b */ /* 0x002fd00000000812 */
[----:B------:R-:W-:-:S08]  /*1d30*/  DFMA R20, R20, R20, R20 ;  /* 0x000000141414722b */ /* 0x000fd00000000014 */
[----:B------:R-:W-:Y:S01]  /*1d40*/  DFMA R20, R14, R20, R14 ;  /* 0x000000140e14722b */ /* 0x000fe2000000000e */
[----:B------:R-:W-:Y:S01]  /*1d50*/  UMOV UR4, 0xeb1c432d ;  /* 0xeb1c432d00047882 */ /* 0x000fe20000000000 */
[----:B------:R-:W-:-:S06]  /*1d60*/  UMOV UR5, 0x3f1a36e2 ;  /* 0x3f1a36e200057882 */ /* 0x000fcc0000000000 */
[----:B------:R-:W-:-:S08]  /*1d70*/  DFMA R14, R20, -R18, 1 ;  /* 0x3ff00000140e742b */ /* 0x000fd00000000812 */
[----:B------:R-:W-:Y:S01]  /*1d80*/  DFMA R20, R20, R14, R20 ;  /* 0x0000000e1414722b */ /* 0x000fe20000000014 */
[----:B------:R-:W-:Y:S01]  /*1d90*/  BSSY.RECONVERGENT B2, `(.L_x_43) ;  /* 0x000000e000027945 */ /* 0x000fe20003800200 */
[----:B--2---:R-:W-:-:S08]  /*1da0*/  DMUL R42, R8, UR4 ;  /* 0x00000004082a7c28 */ /* 0x004fd00008000000 */
[----:B------:R-:W-:-:S08]  /*1db0*/  DMUL R14, R20, R42 ;  /* 0x0000002a140e7228 */ /* 0x000fd00000000000 */
[----:B0-----:R-:W-:-:S08]  /*1dc0*/  DFMA R6, R14, -R18, R42 ;  /* 0x800000120e06722b */ /* 0x001fd0000000002a */
[----:B------:R-:W-:Y:S01]  /*1dd0*/  DFMA R14, R20, R6, R14 ;  /* 0x00000006140e722b */ /* 0x000fe2000000000e */
[----:B------:R-:W-:-:S09]  /*1de0*/  FSETP.GEU.AND P2, PT, |R43|, 6.5827683646048100446e-37, PT ;  /* 0x036000002b00780b */ /* 0x000fd20003f4e200 */
[----:B------:R-:W-:-:S05]  /*1df0*/  FFMA R6, RZ, 1.1599999666213989258, R15 ;  /* 0x3f947ae1ff067823 */ /* 0x000fca000000000f */
[----:B------:R-:W-:-:S13]  /*1e00*/  FSETP.GT.AND P0, PT, |R6|, 1.469367938527859385e-39, PT ;  /* 0x001000000600780b */ /* 0x000fda0003f04200 */
[----:B------:R-:W-:Y:S05]  /*1e10*/  @P0 BRA P2, `(.L_x_44) ;  /* 0x0000000000140947 */ /* 0x000fea0001000000 */
[----:B------:R-:W-:Y:S01]  /*1e20*/  IMAD.MOV.U32 R40, RZ, RZ, 0x47ae147b ;  /* 0x47ae147bff287424 */ /* 0x000fe200078e00ff */
[----:B------:R-:W-:Y:S01]  /*1e30*/  MOV R14, 0x1e60 ;  /* 0x00001e60000e7802 */ /* 0x000fe20000000f00 */
[----:B------:R-:W-:-:S07]  /*1e40*/  IMAD.MOV.U32 R41, RZ, RZ, 0x3f947ae1 ;  /* 0x3f947ae1ff297424 */ /* 0x000fce00078e00ff */
[----:B-----5:R-:W-:Y:S05]  /*1e50*/  CALL.REL.NOINC `($__internal_0_$__cuda_sm20_div_rn_f64_full) ;  /* 0x0000000400987944 */ /* 0x020fea0003c00000 */
[----:B------:R-:W-:-:S07]  /*1e60*/  IMAD.MOV.U32 R14, RZ, RZ, R16 ;  /* 0x000000ffff0e7224 */ /* 0x000fce00078e0010 */
.L_x_44:
[----:B------:R-:W-:Y:S05]  /*1e70*/  BSYNC.RECONVERGENT B2 ;  /* 0x0000000000027941 */ /* 0x000fea0003800200 */
.L_x_43:
[----:B------:R-:W0:Y:S01]  /*1e80*/  LDCU.64 UR4, c[0x0][0x3a0] ;  /* 0x00007400ff0477ac */ /* 0x000e220008000a00 */
[----:B------:R-:W-:-:S03]  /*1e90*/  IMAD.WIDE.U32 R34, R13, 0x65, R34 ;  /* 0x000000650d227825 */ /* 0x000fc600078e0022 */
[----:B0-----:R-:W-:-:S04]  /*1ea0*/  LEA R8, P0, R34, UR4, 0x3 ;  /* 0x0000000422087c11 */ /* 0x001fc8000f8018ff */
[----:B------:R-:W-:-:S06]  /*1eb0*/  LEA.HI.X R9, R34, UR5, R35, 0x3, P0 ;  /* 0x0000000522097c11 */ /* 0x000fcc00080f1c23 */
[----:B------:R-:W2:Y:S01]  /*1ec0*/  LDG.E.64 R8, desc[UR6][R8.64] ;  /* 0x0000000608087981 */ /* 0x000ea2000c1e1b00 */
[----:B------:R-:W0:Y:S01]  /*1ed0*/  MUFU.RCP64H R7, 0.019999995827674865723 ;  /* 0x3f947ae100077908 */ /* 0x000e220000001800 */
[----:B------:R-:W-:Y:S01]  /*1ee0*/  IMAD.MOV.U32 R18, RZ, RZ, 0x47ae147b ;  /* 0x47ae147bff127424 */ /* 0x000fe200078e00ff */
[----:B------:R-:W-:Y:S01]  /*1ef0*/  UMOV UR4, 0xeb1c432d ;  /* 0xeb1c432d00047882 */ /* 0x000fe20000000000 */
[----:B------:R-:W-:Y:S01]  /*1f00*/  IMAD.MOV.U32 R19, RZ, RZ, 0x3f947ae1 ;  /* 0x3f947ae1ff137424 */ /* 0x000fe200078e00ff */
[----:B------:R-:W-:Y:S01]  /*1f10*/  UMOV UR5, 0x3f1a36e2 ;  /* 0x3f1a36e200057882 */ /* 0x000fe20000000000 */
[----:B------:R-:W-:Y:S01]  /*1f20*/  IMAD.MOV.U32 R6, RZ, RZ, 0x1 ;  /* 0x00000001ff067424 */ /* 0x000fe200078e00ff */
[----:B-----5:R-:W-:Y:S01]  /*1f30*/  DMUL R42, R4, UR4 ;  /* 0x00000004042a7c28 */ /* 0x020fe20008000000 */
[----:B------:R-:W-:Y:S09]  /*1f40*/  BSSY.RECONVERGENT B2, `(.L_x_45) ;  /* 0x0000014000027945 */ /* 0x000ff20003800200 */
        /* <DEDUP_REMOVED lines=17> */
[----:B------:R-:W-:Y:S05]  /*2060*/  CALL.REL.NOINC `($__internal_0_$__cuda_sm20_div_rn_f64_full) ;  /* 0x0000000400147944 */ /* 0x000fea0003c00000 */
[----:B------:R-:W-:-:S07]  /*2070*/  IMAD.MOV.U32 R17, RZ, RZ, R15 ;  /* 0x000000ffff117224 */ /* 0x000fce00078e000f */
.L_x_46:
[----:B------:R-:W-:Y:S05]  /*2080*/  BSYNC.RECONVERGENT B2 ;  /* 0x0000000000027941 */ /* 0x000fea0003800200 */
.L_x_45:
[----:B------:R-:W0:Y:S01]  /*2090*/  LDCU.64 UR4, c[0x0][0x3a0] ;  /* 0x00007400ff0477ac */ /* 0x000e220008000a00 */
[----:B------:R-:W-:-:S04]  /*20a0*/  IMAD.WIDE.U32 R18, R12, 0x65, R36 ;  /* 0x000000650c127825 */ /* 0x000fc800078e0024 */
[----:B------:R-:W-:Y:S01]  /*20b0*/  IMAD.WIDE.U32 R20, R0, 0x65, R36 ;  /* 0x0000006500147825 */ /* 0x000fe200078e0024 */
[C---:B0-----:R-:W-:Y:S02]  /*20c0*/  LEA R14, P0, R18.reuse, UR4, 0x3 ;  /* 0x00000004120e7c11 */ /* 0x041fe4000f8018ff */
[----:B------:R-:W-:Y:S02]  /*20d0*/  IADD3 R28, P2, PT, R3, UR4, RZ ;  /* 0x00000004031c7c10 */ /* 0x000fe4000ff5e0ff */
[----:B------:R-:W-:Y:S01]  /*20e0*/  LEA.HI.X R15, R18, UR5, R19, 0x3, P0 ;  /* 0x00000005120f7c11 */ /* 0x000fe200080f1c13 */
[----:B------:R-:W-:Y:S01]  /*20f0*/  IMAD.WIDE.U32 R18, R0, 0x328, R48 ;  /* 0x0000032800127825 */ /* 0x000fe200078e0030 */
[----:B------:R-:W-:-:S04]  /*2100*/  LEA R26, P0, R20, UR4, 0x3 ;  /* 0x00000004141a7c11 */ /* 0x000fc8000f8018ff */
[----:B------:R-:W2:Y:S01]  /*2110*/  LDG.E.64 R14, desc[UR6][R14.64] ;  /* 0x000000060e0e7981 */ /* 0x000ea2000c1e1b00 */
[----:B------:R-:W-:Y:S01]  /*2120*/  IMAD.WIDE.U32 R48, R12, 0x328, R48 ;  /* 0x000003280c307825 */ /* 0x000fe200078e0030 */
[----:B------:R-:W-:Y:S02]  /*2130*/  IADD3.X R29, PT, PT, R2, UR5, RZ, P2, !PT ;  /* 0x00000005021d7c10 */ /* 0x000fe400097fe4ff */
[----:B------:R-:W-:Y:S01]  /*2140*/  LEA.HI.X R27, R20, UR5, R21, 0x3, P0 ;  /* 0x00000005141b7c11 */ /* 0x000fe200080f1c15 */
[----:B------:R-:W3:Y:S01]  /*2150*/  LDG.E.64 R18, desc[UR6][R18.64] ;  /* 0x0000000612127981 */ /* 0x000ee2000c1e1b00 */
[----:B------:R-:W-:Y:S01]  /*2160*/  DADD R22, R4, R4 ;  /* 0x0000000004167229 */ /* 0x000fe20000000004 */
[----:B------:R-:W0:Y:S02]  /*2170*/  LDCU.64 UR4, c[0x0][0x388] ;  /* 0x00007100ff0477ac */ /* 0x000e240008000a00 */
[----:B------:R-:W3:Y:S04]  /*2180*/  LDG.E.64 R48, desc[UR6][R48.64] ;  /* 0x0000000630307981 */ /* 0x000ee8000c1e1b00 */
[----:B------:R-:W4:Y:S04]  /*2190*/  LDG.E.64 R20, desc[UR6][R28.64] ;  /* 0x000000061c147981 */ /* 0x000f28000c1e1b00 */
[----:B------:R-:W5:Y:S01]  /*21a0*/  LDG.E.64 R24, desc[UR6][R26.64] ;  /* 0x000000061a187981 */ /* 0x000f62000c1e1b00 */
[----:B------:R-:W-:Y:S01]  /*21b0*/  UMOV UR8, 0x47ae147b ;  /* 0x47ae147b00087882 */ /* 0x000fe20000000000 */
[----:B------:R-:W-:Y:S01]  /*21c0*/  UMOV UR9, 0x3f647ae1 ;  /* 0x3f647ae100097882 */ /* 0x000fe20000000000 */
[----:B0-----:R-:W-:-:S04]  /*21d0*/  IADD3 R10, P0, PT, R10, UR4, RZ ;  /* 0x000000040a0a7c10 */ /* 0x001fc8000ff1e0ff */
[----:B------:R-:W-:Y:S01]  /*21e0*/  IADD3.X R11, PT, PT, R11, UR5, RZ, P0, !PT ;  /* 0x000000050b0b7c10 */ /* 0x000fe200087fe4ff */
[----:B--2---:R-:W-:-:S08]  /*21f0*/  DADD R2, R4, -R14 ;  /* 0x0000000004027229 */ /* 0x004fd0000000080e */
[----:B------:R-:W-:Y:S02]  /*2200*/  DFMA R2, R2, -R16, R6 ;  /* 0x800000100202722b */ /* 0x000fe40000000006 */
[----:B---3--:R-:W-:Y:S02]  /*2210*/  DADD R4, R18, -R48 ;  /* 0x0000000012047229 */ /* 0x008fe40000000830 */
[----:B----4-:R-:W-:Y:S02]  /*2220*/  DADD R20, R20, -R22 ;  /* 0x0000000014147229 */ /* 0x010fe40000000816 */
[----:B-----5:R-:W-:-:S04]  /*2230*/  DADD R24, -R22, R24 ;  /* 0x0000000016187229 */ /* 0x020fc80000000118 */
[----:B------:R-:W-:Y:S01]  /*2240*/  DFMA R2, R4, -UR8, R2 ;  /* 0x8000000804027c2b */ /* 0x000fe20008000002 */
[----:B------:R-:W-:Y:S01]  /*2250*/  UMOV UR8, 0x9999999a ;  /* 0x9999999a00087882 */ /* 0x000fe20000000000 */
[----:B------:R-:W-:Y:S01]  /*2260*/  DADD R20, R8, R20 ;  /* 0x0000000008147229 */ /* 0x000fe20000000014 */
[----:B------:R-:W-:Y:S01]  /*2270*/  UMOV UR9, 0x3f999999 ;  /* 0x3f99999900097882 */ /* 0x000fe20000000000 */
[----:B------:R-:W-:-:S06]  /*2280*/  DADD R24, R14, R24 ;  /* 0x000000000e187229 */ /* 0x000fcc0000000018 */
[----:B------:R-:W-:-:S08]  /*2290*/  DFMA R2, R20, UR8, R2 ;  /* 0x0000000814027c2b */ /* 0x000fd00008000002 */
[----:B------:R-:W-:-:S07]  /*22a0*/  DFMA R2, R24, UR8, R2 ;  /* 0x0000000818027c2b */ /* 0x000fce0008000002 */
[----:B------:R0:W-:Y:S04]  /*22b0*/  STG.E.64 desc[UR6][R10.64], R2 ;  /* 0x000000020a007986 */ /* 0x0001e8000c101b06 */
.L_x_38:
[----:B------:R-:W-:Y:S05]  /*22c0*/  BSYNC.RECONVERGENT B1 ;  /* 0x0000000000017941 */ /* 0x000fea0003800200 */
.L_x_37:
[----:B0-----:R-:W0:Y:S01]  /*22d0*/  LDC.64 R2, c[0x0][0x380] ;  /* 0x0000e000ff027b82 */ /* 0x001e220000000a00 */
[----:B------:R-:W-:Y:S07]  /*22e0*/  BSSY.RECONVERGENT B0, `(.L_x_47) ;  /* 0x000000e000007945 */ /* 0x000fee0003800200 */
[----:B------:R-:W5:Y:S01]  /*22f0*/  LDC.64 R4, c[0x0][0x388] ;  /* 0x0000e200ff047b82 */ /* 0x000f620000000a00 */
[----:B0-----:R-:W-:-:S05]  /*2300*/  @P1 IMAD.WIDE.U32 R2, R13, 0x328, R2 ;  /* 0x000003280d021825 */ /* 0x001fca00078e0002 */
[----:B------:R0:W-:Y:S01]  /*2310*/  @P1 STG.E.64 desc[UR6][R2.64], RZ ;  /* 0x000000ff02001986 */ /* 0x0001e2000c101b06 */
[----:B-----5:R-:W-:-:S05]  /*2320*/  @P1 IMAD.WIDE.U32 R4, R13, 0x328, R4 ;  /* 0x000003280d041825 */ /* 0x020fca00078e0004 */
[----:B------:R0:W-:Y:S01]  /*2330*/  @P1 STG.E.64 desc[UR6][R4.64], RZ ;  /* 0x000000ff04001986 */ /* 0x0001e2000c101b06 */
[----:B------:R-:W-:Y:S05]  /*2340*/  @P1 BRA `(.L_x_48) ;  /* 0x00000000001c1947 */ /* 0x000fea0003800000 */
[----:B0-----:R-:W0:Y:S01]  /*2350*/  LDC.64 R2, c[0x0][0x380] ;  /* 0x0000e000ff027b82 */ /* 0x001e220000000a00 */
[----:B------:R-:W-:-:S07]  /*2360*/  ISETP.NE.AND P0, PT, R36, 0x64, PT ;  /* 0x000000642400780c */ /* 0x000fce0003f05270 */
[----:B------:R-:W5:Y:S06]  /*2370*/  LDC.64 R4, c[0x0][0x388] ;  /* 0x0000e200ff047b82 */ /* 0x000f6c0000000a00 */
[----:B0-----:R-:W-:-:S05]  /*2380*/  @!P0 IMAD.WIDE.U32 R2, R13, 0x328, R2 ;  /* 0x000003280d028825 */ /* 0x001fca00078e0002 */
[----:B------:R0:W-:Y:S01]  /*2390*/  @!P0 STG.E.64 desc[UR6][R2.64+0x320], RZ ;  /* 0x000320ff02008986 */ /* 0x0001e2000c101b06 */
[----:B-----5:R-:W-:-:S05]  /*23a0*/  @!P0 IMAD.WIDE.U32 R4, R13, 0x328, R4 ;  /* 0x000003280d048825 */ /* 0x020fca00078e0004 */
[----:B------:R0:W-:Y:S02]  /*23b0*/  @!P0 STG.E.64 desc[UR6][R4.64+0x320], RZ ;  /* 0x000320ff04008986 */ /* 0x0001e4000c101b06 */
.L_x_48:
[----:B------:R-:W-:Y:S05]  /*23c0*/  BSYNC.RECONVERGENT B0 ;  /* 0x0000000000007941 */ /* 0x000fea0003800200 */
.L_x_47:
[----:B------:R-:W5:Y:S01]  /*23d0*/  LDCU.128 UR8, c[0x0][0x380] ;  /* 0x00007000ff0877ac */ /* 0x000f620008000c00 */
[----:B0-----:R-:W-:Y:S01]  /*23e0*/  IMAD.SHL.U32 R4, R36, 0x8, RZ ;  /* 0x0000000824047824 */ /* 0x001fe200078e00ff */
[----:B------:R-:W-:-:S04]  /*23f0*/  SHF.R.U32.HI R36, RZ, 0x1d, R36 ;  /* 0x0000001dff247819 */ /* 0x000fc80000011624 */
[C---:B-----5:R-:W-:Y:S02]  /*2400*/  IADD3 R2, P0, PT, R4.reuse, UR8, RZ ;  /* 0x0000000804027c10 */ /* 0x060fe4000ff1e0ff */
[----:B------:R-:W-:Y:S02]  /*2410*/  IADD3 R4, P1, PT, R4, UR10, RZ ;  /* 0x0000000a04047c10 */ /* 0x000fe4000ff3e0ff */
[C---:B------:R-:W-:Y:S02]  /*2420*/  IADD3.X R3, PT, PT, R36.reuse, UR9, RZ, P0, !PT ;  /* 0x0000000924037c10 */ /* 0x040fe400087fe4ff */
[----:B------:R-:W-:-:S03]  /*2430*/  IADD3.X R5, PT, PT, R36, UR11, RZ, P1, !PT ;  /* 0x0000000b24057c10 */ /* 0x000fc60008ffe4ff */
[----:B------:R0:W-:Y:S04]  /*2440*/  @P3 STG.E.64 desc[UR6][R2.64], RZ ;  /* 0x000000ff02003986 */ /* 0x0001e8000c101b06 */
[----:B------:R0:W-:Y:S01]  /*2450*/  @P3 STG.E.64 desc[UR6][R4.64], RZ ;  /* 0x000000ff04003986 */ /* 0x0001e2000c101b06 */
[----:B------:R-:W-:Y:S05]  /*2460*/  @!P4 EXIT ;  /* 0x000000000000c94d */ /* 0x000fea0003800000 */
[----:B------:R-:W-:Y:S02]  /*2470*/  IMAD.MOV.U32 R6, RZ, RZ, 0x0 ;  /* 0x00000000ff067424 */ /* 0x000fe400078e00ff */
[----:B------:R-:W-:-:S05]  /*2480*/  IMAD.MOV.U32 R7, RZ, RZ, 0x3ff00000 ;  /* 0x3ff00000ff077424 */ /* 0x000fca00078e00ff */
[----:B------:R-:W-:Y:S04]  /*2490*/  STG.E.64 desc[UR6][R2.64+0x13ba0], R6 ;  /* 0x013ba00602007986 */ /* 0x000fe8000c101b06 */
[----:B------:R-:W-:Y:S01]  /*24a0*/  STG.E.64 desc[UR6][R4.64+0x13ba0], RZ ;  /* 0x013ba0ff04007986 */ /* 0x000fe2000c101b06 */
[----:B------:R-:W-:Y:S05]  /*24b0*/  EXIT ;  /* 0x000000000000794d */ /* 0x000fea0003800000 */
        .weak           $__internal_0_$__cuda_sm20_div_rn_f64_full
        .type           $__internal_0_$__cuda_sm20_div_rn_f64_full,@function
        .size           $__internal_0_$__cuda_sm20_div_rn_f64_full,(.L_x_55 - $__internal_0_$__cuda_sm20_div_rn_f64_full)
$__internal_0_$__cuda_sm20_div_rn_f64_full:
[C---:B------:R-:W-:Y:S01]  /*24c0*/  FSETP.GEU.AND P5, PT, |R41|.reuse, 1.469367938527859385e-39, PT ;  /* 0x001000002900780b */ /* 0x040fe20003fae200 */
[----:B------:R-:W-:Y:S01]  /*24d0*/  IMAD.MOV.U32 R17, RZ, RZ, 0x1ca00000 ;  /* 0x1ca00000ff117424 */ /* 0x000fe200078e00ff */
[C---:B------:R-:W-:Y:S01]  /*24e0*/  LOP3.LUT R38, R41.reuse, 0x800fffff, RZ, 0xc0, !PT ;  /* 0x800fffff29267812 */ /* 0x040fe200078ec0ff */
[----:B------:R-:W-:Y:S01]  /*24f0*/  IMAD.MOV.U32 R54, RZ, RZ, 0x1 ;  /* 0x00000001ff367424 */ /* 0x000fe200078e00ff */
[----:B------:R-:W-:Y:S01]  /*2500*/  LOP3.LUT R19, R41, 0x7ff00000, RZ, 0xc0, !PT ;  /* 0x7ff0000029137812 */ /* 0x000fe200078ec0ff */
[----:B------:R-:W-:Y:S01]  /*2510*/  IMAD.MOV.U32 R44, RZ, RZ, R42 ;  /* 0x000000ffff2c7224 */ /* 0x000fe200078e002a */
[----:B------:R-:W-:Y:S01]  /*2520*/  LOP3.LUT R39, R38, 0x3ff00000, RZ, 0xfc, !PT ;  /* 0x3ff0000026277812 */ /* 0x000fe200078efcff */
[----:B------:R-:W-:Y:S01]  /*2530*/  IMAD.MOV.U32 R38, RZ, RZ, R40 ;  /* 0x000000ffff267224 */ /* 0x000fe200078e0028 */
[----:B------:R-:W-:Y:S01]  /*2540*/  LOP3.LUT R16, R43, 0x7ff00000, RZ, 0xc0, !PT ;  /* 0x7ff000002b107812 */ /* 0x000fe200078ec0ff */
[----:B------:R-:W-:Y:S01]  /*2550*/  IMAD.MOV.U32 R15, RZ, RZ, R19 ;  /* 0x000000ffff0f7224 */ /* 0x000fe200078e0013 */
[----:B------:R-:W-:Y:S03]  /*2560*/  BSSY.RECONVERGENT B0, `(.L_x_49) ;  /* 0x0000053000007945 */ /* 0x000fe60003800200 */
[----:B------:R-:W-:-:S06]  /*2570*/  @!P5 DMUL R38, R40, 8.98846567431157953865e+307 ;  /* 0x7fe000002826d828 */ /* 0x000fcc0000000000 */
[----:B------:R-:W0:Y:S04]  /*2580*/  MUFU.RCP64H R55, R39 ;  /* 0x0000002700377308 */ /* 0x000e280000001800 */
[----:B------:R-:W-:Y:S02]  /*2590*/  @!P5 LOP3.LUT R15, R39, 0x7ff00000, RZ, 0xc0, !PT ;  /* 0x7ff00000270fd812 */ /* 0x000fe400078ec0ff */
[----:B------:R-:W-:-:S03]  /*25a0*/  ISETP.GE.U32.AND P5, PT, R16, R19, PT ;  /* 0x000000131000720c */ /* 0x000fc60003fa6070 */
[----:B------:R-:W-:Y:S01]  /*25b0*/  VIADD R20, R15, 0xffffffff ;  /* 0xffffffff0f147836 */ /* 0x000fe20000000000 */
[----:B------:R-:W-:Y:S02]  /*25c0*/  SEL R45, R17, 0x63400000, !P5 ;  /* 0x63400000112d7807 */ /* 0x000fe40006800000 */
[----:B------:R-:W-:Y:S02]  /*25d0*/  FSETP.GEU.AND P5, PT, |R43|, 1.469367938527859385e-39, PT ;  /* 0x001000002b00780b */ /* 0x000fe40003fae200 */
[----:B------:R-:W-:Y:S01]  /*25e0*/  LOP3.LUT R45, R45, 0x800fffff, R43, 0xf8, !PT ;  /* 0x800fffff2d2d7812 */ /* 0x000fe200078ef82b */
[----:B0-----:R-:W-:-:S08]  /*25f0*/  DFMA R46, R54, -R38, 1 ;  /* 0x3ff00000362e742b */ /* 0x001fd00000000826 */
[----:B------:R-:W-:Y:S02]  /*2600*/  DFMA R46, R46, R46, R46 ;  /* 0x0000002e2e2e722b */ /* 0x000fe4000000002e */
[----:B------:R-:W-:-:S04]  /*2610*/  @!P5 LOP3.LUT R19, R41, 0x7ff00000, RZ, 0xc0, !PT ;  /* 0x7ff000002913d812 */ /* 0x000fc800078ec0ff */
[----:B------:R-:W-:Y:S02]  /*2620*/  @!P5 ISETP.GE.U32.AND P6, PT, R16, R19, PT ;  /* 0x000000131000d20c */ /* 0x000fe40003fc6070 */
[----:B------:R-:W-:Y:S02]  /*2630*/  DFMA R46, R54, R46, R54 ;  /* 0x0000002e362e722b */ /* 0x000fe40000000036 */
[----:B------:R-:W-:-:S04]  /*2640*/  @!P5 SEL R19, R17, 0x63400000, !P6 ;  /* 0x634000001113d807 */ /* 0x000fc80007000000 */
[----:B------:R-:W-:Y:S02]  /*2650*/  @!P5 LOP3.LUT R18, R19, 0x80000000, R43, 0xf8, !PT ;  /* 0x800000001312d812 */ /* 0x000fe400078ef82b */
[----:B------:R-:W-:Y:S02]  /*2660*/  DFMA R54, R46, -R38, 1 ;  /* 0x3ff000002e36742b */ /* 0x000fe40000000826 */
[----:B------:R-:W-:Y:S01]  /*2670*/  @!P5 LOP3.LUT R19, R18, 0x100000, RZ, 0xfc, !PT ;  /* 0x001000001213d812 */ /* 0x000fe200078efcff */
[----:B------:R-:W-:-:S06]  /*2680*/  @!P5 IMAD.MOV.U32 R18, RZ, RZ, RZ ;  /* 0x000000ffff12d224 */ /* 0x000fcc00078e00ff */
[----:B------:R-:W-:Y:S02]  /*2690*/  @!P5 DFMA R44, R44, 2, -R18 ;  /* 0x400000002c2cd82b */ /* 0x000fe40000000812 */
[----:B------:R-:W-:-:S08]  /*26a0*/  DFMA R54, R46, R54, R46 ;  /* 0x000000362e36722b */ /* 0x000fd0000000002e */
[----:B------:R-:W-:-:S08]  /*26b0*/  DMUL R18, R54, R44 ;  /* 0x0000002c36127228 */ /* 0x000fd00000000000 */
[----:B------:R-:W-:-:S08]  /*26c0*/  DFMA R46, R18, -R38, R44 ;  /* 0x80000026122e722b */ /* 0x000fd0000000002c */
[----:B------:R-:W-:Y:S01]  /*26d0*/  DFMA R46, R54, R46, R18 ;  /* 0x0000002e362e722b */ /* 0x000fe20000000012 */
[----:B------:R-:W-:Y:S01]  /*26e0*/  IMAD.MOV.U32 R18, RZ, RZ, R16 ;  /* 0x000000ffff127224 */ /* 0x000fe200078e0010 */
[----:B------:R-:W-:-:S05]  /*26f0*/  @!P5 LOP3.LUT R18, R45, 0x7ff00000, RZ, 0xc0, !PT ;  /* 0x7ff000002d12d812 */ /* 0x000fca00078ec0ff */
[----:B------:R-:W-:-:S05]  /*2700*/  VIADD R19, R18, 0xffffffff ;  /* 0xffffffff12137836 */ /* 0x000fca0000000000 */
[----:B------:R-:W-:-:S04]  /*2710*/  ISETP.GT.U32.AND P5, PT, R19, 0x7feffffe, PT ;  /* 0x7feffffe1300780c */ /* 0x000fc80003fa4070 */
[----:B------:R-:W-:-:S13]  /*2720*/  ISETP.GT.U32.OR P5, PT, R20, 0x7feffffe, P5 ;  /* 0x7feffffe1400780c */ /* 0x000fda0002fa4470 */
[----:B------:R-:W-:Y:S05]  /*2730*/  @P5 BRA `(.L_x_50) ;  /* 0x0000000000745947 */ /* 0x000fea0003800000 */
[----:B------:R-:W-:-:S04]  /*2740*/  LOP3.LUT R15, R41, 0x7ff00000, RZ, 0xc0, !PT ;  /* 0x7ff00000290f7812 */ /* 0x000fc800078ec0ff */
[CC--:B------:R-:W-:Y:S02]  /*2750*/  VIADDMNMX R18, R16.reuse, -R15.reuse, 0xb9600000, !PT ;  /* 0xb960000010127446 */ /* 0x0c0fe4000780090f */
[----:B------:R-:W-:Y:S02]  /*2760*/  ISETP.GE.U32.AND P5, PT, R16, R15, PT ;  /* 0x0000000f1000720c */ /* 0x000fe40003fa6070 */
[----:B------:R-:W-:Y:S02]  /*2770*/  VIMNMX R18, PT, PT, R18, 0x46a00000, PT ;  /* 0x46a0000012127848 */ /* 0x000fe40003fe0100 */
[----:B------:R-:W-:-:S05]  /*2780*/  SEL R17, R17, 0x63400000, !P5 ;  /* 0x6340000011117807 */ /* 0x000fca0006800000 */
[----:B------:R-:W-:Y:S02]  /*2790*/  IMAD.IADD R17, R18, 0x1, -R17 ;  /* 0x0000000112117824 */ /* 0x000fe400078e0a11 */
[----:B------:R-:W-:Y:S02]  /*27a0*/  IMAD.MOV.U32 R18, RZ, RZ, RZ ;  /* 0x000000ffff127224 */ /* 0x000fe400078e00ff */
[----:B------:R-:W-:-:S06]  /*27b0*/  VIADD R19, R17, 0x7fe00000 ;  /* 0x7fe0000011137836 */ /* 0x000fcc0000000000 */
[----:B------:R-:W-:-:S10]  /*27c0*/  DMUL R54, R46, R18 ;  /* 0x000000122e367228 */ /* 0x000fd40000000000 */
[----:B------:R-:W-:-:S13]  /*27d0*/  FSETP.GTU.AND P5, PT, |R55|, 1.469367938527859385e-39, PT ;  /* 0x001000003700780b */ /* 0x000fda0003fac200 */
[----:B------:R-:W-:Y:S05]  /*27e0*/  @P5 BRA `(.L_x_51) ;  /* 0x0000000000a85947 */ /* 0x000fea0003800000 */
[----:B------:R-:W-:-:S06]  /*27f0*/  DFMA R38, R46, -R38, R44 ;  /* 0x800000262e26722b */ /* 0x000fcc000000002c */
[----:B------:R-:W-:-:S04]  /*2800*/  IMAD.MOV.U32 R38, RZ, RZ, RZ ;  /* 0x000000ffff267224 */ /* 0x000fc800078e00ff */
[C---:B------:R-:W-:Y:S02]  /*2810*/  FSETP.NEU.AND P5, PT, R39.reuse, RZ, PT ;  /* 0x000000ff2700720b */ /* 0x040fe40003fad000 */
[----:B------:R-:W-:-:S04]  /*2820*/  LOP3.LUT R40, R39, 0x80000000, R41, 0x48, !PT ;  /* 0x8000000027287812 */ /* 0x000fc800078e4829 */
[----:B------:R-:W-:-:S07]  /*2830*/  LOP3.LUT R39, R40, R19, RZ, 0xfc, !PT ;  /* 0x0000001328277212 */ /* 0x000fce00078efcff */
[----:B------:R-:W-:Y:S05]  /*2840*/  @!P5 BRA `(.L_x_51) ;  /* 0x000000000090d947 */ /* 0x000fea0003800000 */
[----:B------:R-:W-:Y:S01]  /*2850*/  IMAD.MOV R19, RZ, RZ, -R17 ;  /* 0x000000ffff137224 */ /* 0x000fe200078e0a11 */
[----:B------:R-:W-:Y:S01]  /*2860*/  IADD3 R17, PT, PT, -R17, -0x43300000, RZ ;  /* 0xbcd0000011117810 */ /* 0x000fe20007ffe1ff */
[----:B------:R-:W-:-:S06]  /*2870*/  IMAD.MOV.U32 R18, RZ, RZ, RZ ;  /* 0x000000ffff127224 */ /* 0x000fcc00078e00ff */
[----:B------:R-:W-:Y:S02]  /*2880*/  DFMA R18, R54, -R18, R46 ;  /* 0x800000123612722b */ /* 0x000fe4000000002e */
[----:B------:R-:W-:-:S08]  /*2890*/  DMUL.RP R46, R46, R38 ;  /* 0x000000262e2e7228 */ /* 0x000fd00000008000 */
[----:B------:R-:W-:Y:S02]  /*28a0*/  FSETP.NEU.AND P5, PT, |R19|, R17, PT ;  /* 0x000000111300720b */ /* 0x000fe40003fad200 */
[----:B------:R-:W-:Y:S02]  /*28b0*/  LOP3.LUT R40, R47, R40, RZ, 0x3c, !PT ;  /* 0x000000282f287212 */ /* 0x000fe400078e3cff */
[----:B------:R-:W-:Y:S02]  /*28c0*/  FSEL R16, R46, R54, !P5 ;  /* 0x000000362e107208 */ /* 0x000fe40006800000 */
[----:B------:R-:W-:-:S03]  /*28d0*/  FSEL R17, R40, R55, !P5 ;  /* 0x0000003728117208 */ /* 0x000fc60006800000 */
[----:B------:R-:W-:Y:S02]  /*28e0*/  IMAD.MOV.U32 R54, RZ, RZ, R16 ;  /* 0x000000ffff367224 */ /* 0x000fe400078e0010 */
[----:B------:R-:W-:Y:S01]  /*28f0*/  IMAD.MOV.U32 R55, RZ, RZ, R17 ;  /* 0x000000ffff377224 */ /* 0x000fe200078e0011 */
[----:B------:R-:W-:Y:S06]  /*2900*/  BRA `(.L_x_51) ;  /* 0x0000000000607947 */ /* 0x000fec0003800000 */
.L_x_50:
[----:B------:R-:W-:-:S14]  /*2910*/  DSETP.NAN.AND P5, PT, R42, R42, PT ;  /* 0x0000002a2a00722a */ /* 0x000fdc0003fa8000 */
[----:B------:R-:W-:Y:S05]  /*2920*/  @P5 BRA `(.L_x_52) ;  /* 0x00000000004c5947 */ /* 0x000fea0003800000 */
[----:B------:R-:W-:-:S14]  /*2930*/  DSETP.NAN.AND P5, PT, R40, R40, PT ;  /* 0x000000282800722a */ /* 0x000fdc0003fa8000 */
[----:B------:R-:W-:Y:S05]  /*2940*/  @P5 BRA `(.L_x_53) ;  /* 0x0000000000345947 */ /* 0x000fea0003800000 */
[----:B------:R-:W-:Y:S01]  /*2950*/  ISETP.NE.AND P5, PT, R18, R15, PT ;  /* 0x0000000f1200720c */ /* 0x000fe20003fa5270 */
[----:B------:R-:W-:Y:S02]  /*2960*/  IMAD.MOV.U32 R54, RZ, RZ, 0x0 ;  /* 0x00000000ff367424 */ /* 0x000fe400078e00ff */
[----:B------:R-:W-:-:S10]  /*2970*/  IMAD.MOV.U32 R55, RZ, RZ, -0x80000 ;  /* 0xfff80000ff377424 */ /* 0x000fd400078e00ff */
[----:B------:R-:W-:Y:S05]  /*2980*/  @!P5 BRA `(.L_x_51) ;  /* 0x000000000040d947 */ /* 0x000fea0003800000 */
[----:B------:R-:W-:Y:S02]  /*2990*/  ISETP.NE.AND P5, PT, R18, 0x7ff00000, PT ;  /* 0x7ff000001200780c */ /* 0x000fe40003fa5270 */
[----:B------:R-:W-:Y:S02]  /*29a0*/  LOP3.LUT R41, R43, 0x80000000, R41, 0x48, !PT ;  /* 0x800000002b297812 */ /* 0x000fe400078e4829 */
[----:B------:R-:W-:-:S13]  /*29b0*/  ISETP.EQ.OR P5, PT, R15, RZ, !P5 ;  /* 0x000000ff0f00720c */ /* 0x000fda0006fa2670 */
[----:B------:R-:W-:Y:S01]  /*29c0*/  @P5 LOP3.LUT R15, R41, 0x7ff00000, RZ, 0xfc, !PT ;  /* 0x7ff00000290f5812 */ /* 0x000fe200078efcff */
[----:B------:R-:W-:Y:S02]  /*29d0*/  @!P5 IMAD.MOV.U32 R54, RZ, RZ, RZ ;  /* 0x000000ffff36d224 */ /* 0x000fe400078e00ff */
[----:B------:R-:W-:Y:S02]  /*29e0*/  @!P5 IMAD.MOV.U32 R55, RZ, RZ, R41 ;  /* 0x000000ffff37d224 */ /* 0x000fe400078e0029 */
[----:B------:R-:W-:Y:S02]  /*29f0*/  @P5 IMAD.MOV.U32 R54, RZ, RZ, RZ ;  /* 0x000000ffff365224 */ /* 0x000fe400078e00ff */
[----:B------:R-:W-:Y:S01]  /*2a00*/  @P5 IMAD.MOV.U32 R55, RZ, RZ, R15 ;  /* 0x000000ffff375224 */ /* 0x000fe200078e000f */
[----:B------:R-:W-:Y:S06]  /*2a10*/  BRA `(.L_x_51) ;  /* 0x00000000001c7947 */ /* 0x000fec0003800000 */
.L_x_53:
[----:B------:R-:W-:Y:S01]  /*2a20*/  LOP3.LUT R15, R41, 0x80000, RZ, 0xfc, !PT ;  /* 0x00080000290f7812 */ /* 0x000fe200078efcff */
[----:B------:R-:W-:-:S04]  /*2a30*/  IMAD.MOV.U32 R54, RZ, RZ, R40 ;  /* 0x000000ffff367224 */ /* 0x000fc800078e0028 */
[----:B------:R-:W-:Y:S01]  /*2a40*/  IMAD.MOV.U32 R55, RZ, RZ, R15 ;  /* 0x000000ffff377224 */ /* 0x000fe200078e000f */
[----:B------:R-:W-:Y:S06]  /*2a50*/  BRA `(.L_x_51) ;  /* 0x00000000000c7947 */ /* 0x000fec0003800000 */
.L_x_52:
[----:B------:R-:W-:Y:S01]  /*2a60*/  LOP3.LUT R15, R43, 0x80000, RZ, 0xfc, !PT ;  /* 0x000800002b0f7812 */ /* 0x000fe200078efcff */
[----:B------:R-:W-:-:S04]  /*2a70*/  IMAD.MOV.U32 R54, RZ, RZ, R42 ;  /* 0x000000ffff367224 */ /* 0x000fc800078e002a */
[----:B------:R-:W-:-:S07]  /*2a80*/  IMAD.MOV.U32 R55, RZ, RZ, R15 ;  /* 0x000000ffff377224 */ /* 0x000fce00078e000f */
.L_x_51:
[----:B------:R-:W-:Y:S05]  /*2a90*/  BSYNC.RECONVERGENT B0 ;  /* 0x0000000000007941 */ /* 0x000fea0003800200 */
.L_x_49:
[----:B------:R-:W-:Y:S02]  /*2aa0*/  IMAD.MOV.U32 R18, RZ, RZ, R14 ;  /* 0x000000ffff127224 */ /* 0x000fe400078e000e */
[----:B------:R-:W-:Y:S02]  /*2ab0*/  IMAD.MOV.U32 R19, RZ, RZ, 0x0 ;  /* 0x00000000ff137424 */ /* 0x000fe400078e00ff */
[----:B------:R-:W-:Y:S02]  /*2ac0*/  IMAD.MOV.U32 R16, RZ, RZ, R54 ;  /* 0x000000ffff107224 */ /* 0x000fe400078e0036 */
[----:B------:R-:W-:Y:S01]  /*2ad0*/  IMAD.MOV.U32 R15, RZ, RZ, R55 ;  /* 0x000000ffff0f7224 */ /* 0x000fe200078e0037 */
[----:B------:R-:W-:Y:S06]  /*2ae0*/  RET.REL.NODEC R18 `(_ZN2cu4stepEPdS0_S0_PKdS2_S0_S0_) ;  /* 0xffffffd412447950 */ /* 0x000fec0003c3ffff */
.L_x_54:
[----:B------:R-:W-:-:S00]  /*2af0*/  BRA `(.L_x_54) ;  /* 0xfffffffc00fc7947 */ /* 0x000fc0000383ffff */
[----:B------:R-:W-:-:S00]  /*2b00*/  NOP ;  /* 0x0000000000007918 */ /* 0x000fc00000000000 */
[----:B------:R-:W-:-:S00]  /*2b10*/  NOP ;  /* 0x0000000000007918 */ /* 0x000fc00000000000 */
[----:B------:R-:W-:-:S00]  /*2b20*/  NOP ;  /* 0x0000000000007918 */ /* 0x000fc00000000000 */
[----:B------:R-:W-:-:S00]  /*2b30*/  NOP ;  /* 0x0000000000007918 */ /* 0x000fc00000000000 */
[----:B------:R-:W-:-:S00]  /*2b40*/  NOP ;  /* 0x0000000000007918 */ /* 0x000fc00000000000 */
[----:B------:R-:W-:-:S00]  /*2b50*/  NOP ;  /* 0x0000000000007918 */ /* 0x000fc00000000000 */
[----:B------:R-:W-:-:S00]  /*2b60*/  NOP ;  /* 0x0000000000007918 */ /* 0x000fc00000000000 */
[----:B------:R-:W-:-:S00]  /*2b70*/  NOP ;  /* 0x0000000000007918 */ /* 0x000fc00000000000 */
.L_x_55:


//--------------------- .nv.shared.reserved.0     --------------------------
	.section	.nv.shared.reserved.0,"aw",@nobits
	.weak		__nv_reservedSMEM_offset_0_alias
	.size		__nv_reservedSMEM_offset_0_alias, 0, 64
	.other		__nv_reservedSMEM_offset_0_alias,@"STO_CUDA_RESERVED_SHARED STV_DEFAULT"
__nv_reservedSMEM_offset_0_alias:
	.zero		0
	.zero		64


//--------------------- .nv.constant0._ZN2cu4stepEPdS0_S0_PKdS2_S0_S0_ --------------------------
	.section	.nv.constant0._ZN2cu4stepEPdS0_S0_PKdS2_S0_S0_,"a",@progbits
	.sectionflags	@""
	.align	4
.nv.constant0._ZN2cu4stepEPdS0_S0_PKdS2_S0_S0_:
	.zero		952


//--------------------- SYMBOLS --------------------------

	.type		.nv.reservedSmem.offset0,@object
	.size		.nv.reservedSmem.offset0,0x4
